	.target	sm_90

	.elftype	@"ET_EXEC"


//--------------------- .note.nv.tkinfo           --------------------------
	.section	.note.nv.tkinfo,"",@"SHT_NOTE"
	.sectionflags	@"SHF_NOTE_NV_TKINFO"
	.tkinfo
        /*0018*/ 	.word	0x00000002
        /*0030*/ 	.string	""
        /*0030*/ 	.string	"ptxas"
        /*0030*/ 	.string	"Cuda compilation tools, release 13.0, V13.0.88"
        /*0030*/ 	.string	"Build cuda_13.0.r13.0/compiler.36424714_0"
        /*0030*/ 	.string	"-arch sm_90 -m 64 "



//--------------------- .note.nv.cuinfo           --------------------------
	.section	.note.nv.cuinfo,"",@"SHT_NOTE"
	.sectionflags	@"SHF_NOTE_NV_CUINFO"
        /*0018*/ 	.short	0x0002
        /*001a*/ 	.short	0x005a
        /*001c*/ 	.short	0x0082
	.zero		2


//--------------------- .nv.info                  --------------------------
	.section	.nv.info,"",@"SHT_CUDA_INFO"
	.align	4


	//----- nvinfo : EIATTR_REGCOUNT
	.align		4
        /*0000*/ 	.byte	0x04, 0x2f
        /*0002*/ 	.short	(.L_29 - .L_28)
	.align		4
.L_28:
        /*0004*/ 	.word	index@(_ZN2at6native61_GLOBAL__N__a41b8ba8_28_MultiLabelMarginCriterion_cu_26f6785b37multilabel_margin_loss_forward_kernelIddEEvPT_PKS3_PKlS4_iib)
        /*0008*/ 	.word	0x00000018


	//----- nvinfo : EIATTR_FRAME_SIZE
	.align		4
.L_29:
        /*000c*/ 	.byte	0x04, 0x11
        /*000e*/ 	.short	(.L_31 - .L_30)
	.align		4
.L_30:
        /*0010*/ 	.word	index@($__internal_4_$__cuda_sm20_div_rn_f64_full)
        /*0014*/ 	.word	0x00000000


	//----- nvinfo : EIATTR_FRAME_SIZE
	.align		4
.L_31:
        /*0018*/ 	.byte	0x04, 0x11
        /*001a*/ 	.short	(.L_33 - .L_32)
	.align		4
.L_32:
        /*001c*/ 	.word	index@(_ZN2at6native61_GLOBAL__N__a41b8ba8_28_MultiLabelMarginCriterion_cu_26f6785b37multilabel_margin_loss_forward_kernelIddEEvPT_PKS3_PKlS4_iib)
        /*0020*/ 	.word	0x00000000


	//----- nvinfo : EIATTR_REGCOUNT
	.align		4
.L_33:
        /*0024*/ 	.byte	0x04, 0x2f
        /*0026*/ 	.short	(.L_35 - .L_34)
	.align		4
.L_34:
        /*0028*/ 	.word	index@(_ZN2at6native61_GLOBAL__N__a41b8ba8_28_MultiLabelMarginCriterion_cu_26f6785b37multilabel_margin_loss_forward_kernelIffEEvPT_PKS3_PKlS4_iib)
        /*002c*/ 	.word	0x00000010


	//----- nvinfo : EIATTR_FRAME_SIZE
	.align		4
.L_35:
        /*0030*/ 	.byte	0x04, 0x11
        /*0032*/ 	.short	(.L_37 - .L_36)
	.align		4
.L_36:
        /*0034*/ 	.word	index@(_ZN2at6native61_GLOBAL__N__a41b8ba8_28_MultiLabelMarginCriterion_cu_26f6785b37multilabel_margin_loss_forward_kernelIffEEvPT_PKS3_PKlS4_iib)
        /*0038*/ 	.word	0x00000000


	//----- nvinfo : EIATTR_REGCOUNT
	.align		4
.L_37:
        /*003c*/ 	.byte	0x04, 0x2f
        /*003e*/ 	.short	(.L_39 - .L_38)
	.align		4
.L_38:
        /*0040*/ 	.word	index@(_ZN2at6native61_GLOBAL__N__a41b8ba8_28_MultiLabelMarginCriterion_cu_26f6785b37multilabel_margin_loss_forward_kernelIN3c104HalfEfEEvPT_PKS5_PKlS6_iib)
        /*0044*/ 	.word	0x00000010


	//----- nvinfo : EIATTR_FRAME_SIZE
	.align		4
.L_39:
        /*0048*/ 	.byte	0x04, 0x11
        /*004a*/ 	.short	(.L_41 - .L_40)
	.align		4
.L_40:
        /*004c*/ 	.word	index@(_ZN2at6native61_GLOBAL__N__a41b8ba8_28_MultiLabelMarginCriterion_cu_26f6785b37multilabel_margin_loss_forward_kernelIN3c104HalfEfEEvPT_PKS5_PKlS6_iib)
        /*0050*/ 	.word	0x00000000


	//----- nvinfo : EIATTR_REGCOUNT
	.align		4
.L_41:
        /*0054*/ 	.byte	0x04, 0x2f
        /*0056*/ 	.short	(.L_43 - .L_42)
	.align		4
.L_42:
        /*0058*/ 	.word	index@(_ZN2at6native61_GLOBAL__N__a41b8ba8_28_MultiLabelMarginCriterion_cu_26f6785b37multilabel_margin_loss_forward_kernelIN3c108BFloat16EfEEvPT_PKS5_PKlS6_iib)
        /*005c*/ 	.word	0x00000010


	//----- nvinfo : EIATTR_FRAME_SIZE
	.align		4
.L_43:
        /*0060*/ 	.byte	0x04, 0x11
        /*0062*/ 	.short	(.L_45 - .L_44)
	.align		4
.L_44:
        /*0064*/ 	.word	index@(_ZN2at6native61_GLOBAL__N__a41b8ba8_28_MultiLabelMarginCriterion_cu_26f6785b37multilabel_margin_loss_forward_kernelIN3c108BFloat16EfEEvPT_PKS5_PKlS6_iib)
        /*0068*/ 	.word	0x00000000


	//----- nvinfo : EIATTR_REGCOUNT
	.align		4
.L_45:
        /*006c*/ 	.byte	0x04, 0x2f
        /*006e*/ 	.short	(.L_47 - .L_46)
	.align		4
.L_46:
        /*0070*/ 	.word	index@(_ZN2at6native61_GLOBAL__N__a41b8ba8_28_MultiLabelMarginCriterion_cu_26f6785b38multilabel_margin_loss_backward_kernelIddEEvPT_PKS3_S6_PKlS6_iibb)
        /*0074*/ 	.word	0x0000001b


	//----- nvinfo : EIATTR_FRAME_SIZE
	.align		4
.L_47:
        /*0078*/ 	.byte	0x04, 0x11
        /*007a*/ 	.short	(.L_49 - .L_48)
	.align		4
.L_48:
        /*007c*/ 	.word	index@($__internal_3_$__cuda_sm20_dblrcp_rn_slowpath_v3)
        /*0080*/ 	.word	0x00000000


	//----- nvinfo : EIATTR_FRAME_SIZE
	.align		4
.L_49:
        /*0084*/ 	.byte	0x04, 0x11
        /*0086*/ 	.short	(.L_51 - .L_50)
	.align		4
.L_50:
        /*0088*/ 	.word	index@(_ZN2at6native61_GLOBAL__N__a41b8ba8_28_MultiLabelMarginCriterion_cu_26f6785b38multilabel_margin_loss_backward_kernelIddEEvPT_PKS3_S6_PKlS6_iibb)
        /*008c*/ 	.word	0x00000000


	//----- nvinfo : EIATTR_REGCOUNT
	.align		4
.L_51:
        /*0090*/ 	.byte	0x04, 0x2f
        /*0092*/ 	.short	(.L_53 - .L_52)
	.align		4
.L_52:
        /*0094*/ 	.word	index@(_ZN2at6native61_GLOBAL__N__a41b8ba8_28_MultiLabelMarginCriterion_cu_26f6785b38multilabel_margin_loss_backward_kernelIffEEvPT_PKS3_S6_PKlS6_iibb)
        /*0098*/ 	.word	0x00000017


	//----- nvinfo : EIATTR_FRAME_SIZE
	.align		4
.L_53:
        /*009c*/ 	.byte	0x04, 0x11
        /*009e*/ 	.short	(.L_55 - .L_54)
	.align		4
.L_54:
        /*00a0*/ 	.word	index@($__internal_2_$__cuda_sm20_dblrcp_rn_slowpath_v3)
        /*00a4*/ 	.word	0x00000000


	//----- nvinfo : EIATTR_FRAME_SIZE
	.align		4
.L_55:
        /*00a8*/ 	.byte	0x04, 0x11
        /*00aa*/ 	.short	(.L_57 - .L_56)
	.align		4
.L_56:
        /*00ac*/ 	.word	index@(_ZN2at6native61_GLOBAL__N__a41b8ba8_28_MultiLabelMarginCriterion_cu_26f6785b38multilabel_margin_loss_backward_kernelIffEEvPT_PKS3_S6_PKlS6_iibb)
        /*00b0*/ 	.word	0x00000000


	//----- nvinfo : EIATTR_REGCOUNT
	.align		4
.L_57:
        /*00b4*/ 	.byte	0x04, 0x2f
        /*00b6*/ 	.short	(.L_59 - .L_58)
	.align		4
.L_58:
        /*00b8*/ 	.word	index@(_ZN2at6native61_GLOBAL__N__a41b8ba8_28_MultiLabelMarginCriterion_cu_26f6785b38multilabel_margin_loss_backward_kernelIN3c104HalfEfEEvPT_PKS5_S8_PKlS8_iibb)
        /*00bc*/ 	.word	0x00000017


	//----- nvinfo : EIATTR_FRAME_SIZE
	.align		4
.L_59:
        /*00c0*/ 	.byte	0x04, 0x11
        /*00c2*/ 	.short	(.L_61 - .L_60)
	.align		4
.L_60:
        /*00c4*/ 	.word	index@($__internal_1_$__cuda_sm20_dblrcp_rn_slowpath_v3)
        /*00c8*/ 	.word	0x00000000


	//----- nvinfo : EIATTR_FRAME_SIZE
	.align		4
.L_61:
        /*00cc*/ 	.byte	0x04, 0x11
        /*00ce*/ 	.short	(.L_63 - .L_62)
	.align		4
.L_62:
        /*00d0*/ 	.word	index@(_ZN2at6native61_GLOBAL__N__a41b8ba8_28_MultiLabelMarginCriterion_cu_26f6785b38multilabel_margin_loss_backward_kernelIN3c104HalfEfEEvPT_PKS5_S8_PKlS8_iibb)
        /*00d4*/ 	.word	0x00000000


	//----- nvinfo : EIATTR_REGCOUNT
	.align		4
.L_63:
        /*00d8*/ 	.byte	0x04, 0x2f
        /*00da*/ 	.short	(.L_65 - .L_64)
	.align		4
.L_64:
        /*00dc*/ 	.word	index@(_ZN2at6native61_GLOBAL__N__a41b8ba8_28_MultiLabelMarginCriterion_cu_26f6785b38multilabel_margin_loss_backward_kernelIN3c108BFloat16EfEEvPT_PKS5_S8_PKlS8_iibb)
        /*00e0*/ 	.word	0x00000019


	//----- nvinfo : EIATTR_FRAME_SIZE
	.align		4
.L_65:
        /*00e4*/ 	.byte	0x04, 0x11
        /*00e6*/ 	.short	(.L_67 - .L_66)
	.align		4
.L_66:
        /*00e8*/ 	.word	index@($__internal_0_$__cuda_sm20_dblrcp_rn_slowpath_v3)
        /*00ec*/ 	.word	0x00000000


	//----- nvinfo : EIATTR_FRAME_SIZE
	.align		4
.L_67:
        /*00f0*/ 	.byte	0x04, 0x11
        /*00f2*/ 	.short	(.L_69 - .L_68)
	.align		4
.L_68:
        /*00f4*/ 	.word	index@(_ZN2at6native61_GLOBAL__N__a41b8ba8_28_MultiLabelMarginCriterion_cu_26f6785b38multilabel_margin_loss_backward_kernelIN3c108BFloat16EfEEvPT_PKS5_S8_PKlS8_iibb)
        /*00f8*/ 	.word	0x00000000


	//----- nvinfo : EIATTR_MIN_STACK_SIZE
	.align		4
.L_69:
        /*00fc*/ 	.byte	0x04, 0x12
        /*00fe*/ 	.short	(.L_71 - .L_70)
	.align		4
.L_70:
        /*0100*/ 	.word	index@(_ZN2at6native61_GLOBAL__N__a41b8ba8_28_MultiLabelMarginCriterion_cu_26f6785b38multilabel_margin_loss_backward_kernelIN3c108BFloat16EfEEvPT_PKS5_S8_PKlS8_iibb)
        /*0104*/ 	.word	0x00000000


	//----- nvinfo : EIATTR_MIN_STACK_SIZE
	.align		4
.L_71:
        /*0108*/ 	.byte	0x04, 0x12
        /*010a*/ 	.short	(.L_73 - .L_72)
	.align		4
.L_72:
        /*010c*/ 	.word	index@(_ZN2at6native61_GLOBAL__N__a41b8ba8_28_MultiLabelMarginCriterion_cu_26f6785b38multilabel_margin_loss_backward_kernelIN3c104HalfEfEEvPT_PKS5_S8_PKlS8_iibb)
        /*0110*/ 	.word	0x00000000


	//----- nvinfo : EIATTR_MIN_STACK_SIZE
	.align		4
.L_73:
        /*0114*/ 	.byte	0x04, 0x12
        /*0116*/ 	.short	(.L_75 - .L_74)
	.align		4
.L_74:
        /*0118*/ 	.word	index@(_ZN2at6native61_GLOBAL__N__a41b8ba8_28_MultiLabelMarginCriterion_cu_26f6785b38multilabel_margin_loss_backward_kernelIffEEvPT_PKS3_S6_PKlS6_iibb)
        /*011c*/ 	.word	0x00000000


	//----- nvinfo : EIATTR_MIN_STACK_SIZE
	.align		4
.L_75:
        /*0120*/ 	.byte	0x04, 0x12
        /*0122*/ 	.short	(.L_77 - .L_76)
	.align		4
.L_76:
        /*0124*/ 	.word	index@(_ZN2at6native61_GLOBAL__N__a41b8ba8_28_MultiLabelMarginCriterion_cu_26f6785b38multilabel_margin_loss_backward_kernelIddEEvPT_PKS3_S6_PKlS6_iibb)
        /*0128*/ 	.word	0x00000000


	//----- nvinfo : EIATTR_MIN_STACK_SIZE
	.align		4
.L_77:
        /*012c*/ 	.byte	0x04, 0x12
        /*012e*/ 	.short	(.L_79 - .L_78)
	.align		4
.L_78:
        /*0130*/ 	.word	index@(_ZN2at6native61_GLOBAL__N__a41b8ba8_28_MultiLabelMarginCriterion_cu_26f6785b37multilabel_margin_loss_forward_kernelIN3c108BFloat16EfEEvPT_PKS5_PKlS6_iib)
        /*0134*/ 	.word	0x00000000


	//----- nvinfo : EIATTR_MIN_STACK_SIZE
	.align		4
.L_79:
        /*0138*/ 	.byte	0x04, 0x12
        /*013a*/ 	.short	(.L_81 - .L_80)
	.align		4
.L_80:
        /*013c*/ 	.word	index@(_ZN2at6native61_GLOBAL__N__a41b8ba8_28_MultiLabelMarginCriterion_cu_26f6785b37multilabel_margin_loss_forward_kernelIN3c104HalfEfEEvPT_PKS5_PKlS6_iib)
        /*0140*/ 	.word	0x00000000


	//----- nvinfo : EIATTR_MIN_STACK_SIZE
	.align		4
.L_81:
        /*0144*/ 	.byte	0x04, 0x12
        /*0146*/ 	.short	(.L_83 - .L_82)
	.align		4
.L_82:
        /*0148*/ 	.word	index@(_ZN2at6native61_GLOBAL__N__a41b8ba8_28_MultiLabelMarginCriterion_cu_26f6785b37multilabel_margin_loss_forward_kernelIffEEvPT_PKS3_PKlS4_iib)
        /*014c*/ 	.word	0x00000000


	//----- nvinfo : EIATTR_MIN_STACK_SIZE
	.align		4
.L_83:
        /*0150*/ 	.byte	0x04, 0x12
        /*0152*/ 	.short	(.L_85 - .L_84)
	.align		4
.L_84:
        /*0154*/ 	.word	index@(_ZN2at6native61_GLOBAL__N__a41b8ba8_28_MultiLabelMarginCriterion_cu_26f6785b37multilabel_margin_loss_forward_kernelIddEEvPT_PKS3_PKlS4_iib)
        /*0158*/ 	.word	0x00000000
.L_85:


//--------------------- .nv.compat                --------------------------
	.section	.nv.compat,"",@"SHT_CUDA_COMPAT_INFO"
	.align	4
        /*0000*/ 	.byte	0x02, 0x09, 0x00, 0x00, 0x02, 0x02, 0x01, 0x00, 0x02, 0x05, 0x05, 0x00, 0x03, 0x07, 0x01, 0x01
        /*0010*/ 	.byte	0x02, 0x03, 0x00, 0x00, 0x02, 0x06, 0x01, 0x00, 0x04, 0x0b, 0x08, 0x00, 0x00, 0x00, 0x00, 0x00
        /*0020*/ 	.byte	0x00, 0x00, 0x00, 0x00


//--------------------- .nv.info._ZN2at6native61_GLOBAL__N__a41b8ba8_28_MultiLabelMarginCriterion_cu_26f6785b38multilabel_margin_loss_backward_kernelIN3c108BFloat16EfEEvPT_PKS5_S8_PKlS8_iibb --------------------------
	.section	.nv.info._ZN2at6native61_GLOBAL__N__a41b8ba8_28_MultiLabelMarginCriterion_cu_26f6785b38multilabel_margin_loss_backward_kernelIN3c108BFloat16EfEEvPT_PKS5_S8_PKlS8_iibb,"",@"SHT_CUDA_INFO"
	.sectionflags	@""
	.align	4


	//----- nvinfo : EIATTR_CUDA_API_VERSION
	.align		4
        /*0000*/ 	.byte	0x04, 0x37
        /*0002*/ 	.short	(.L_87 - .L_86)
.L_86:
        /*0004*/ 	.word	0x00000082


	//----- nvinfo : EIATTR_KPARAM_INFO
	.align		4
.L_87:
        /*0008*/ 	.byte	0x04, 0x17
        /*000a*/ 	.short	(.L_89 - .L_88)
.L_88:
        /*000c*/ 	.word	0x00000000
        /*0010*/ 	.short	0x0008
        /*0012*/ 	.short	0x0031
        /*0014*/ 	.byte	0x00, 0xf0, 0x05, 0x00


	//----- nvinfo : EIATTR_KPARAM_INFO
	.align		4
.L_89:
        /*0018*/ 	.byte	0x04, 0x17
        /*001a*/ 	.short	(.L_91 - .L_90)
.L_90:
        /*001c*/ 	.word	0x00000000
        /*0020*/ 	.short	0x0007
        /*0022*/ 	.short	0x0030
        /*0024*/ 	.byte	0x00, 0xf0, 0x05, 0x00


	//----- nvinfo : EIATTR_KPARAM_INFO
	.align		4
.L_91:
        /*0028*/ 	.byte	0x04, 0x17
        /*002a*/ 	.short	(.L_93 - .L_92)
.L_92:
        /*002c*/ 	.word	0x00000000
        /*0030*/ 	.short	0x0006
        /*0032*/ 	.short	0x002c
        /*0034*/ 	.byte	0x00, 0xf0, 0x11, 0x00


	//----- nvinfo : EIATTR_KPARAM_INFO
	.align		4
.L_93:
        /*0038*/ 	.byte	0x04, 0x17
        /*003a*/ 	.short	(.L_95 - .L_94)
.L_94:
        /*003c*/ 	.word	0x00000000
        /*0040*/ 	.short	0x0005
        /*0042*/ 	.short	0x0028
        /*0044*/ 	.byte	0x00, 0xf0, 0x11, 0x00


	//----- nvinfo : EIATTR_KPARAM_INFO
	.align		4
.L_95:
        /*0048*/ 	.byte	0x04, 0x17
        /*004a*/ 	.short	(.L_97 - .L_96)
.L_96:
        /*004c*/ 	.word	0x00000000
        /*0050*/ 	.short	0x0004
        /*0052*/ 	.short	0x0020
        /*0054*/ 	.byte	0x00, 0xf0, 0x21, 0x00


	//----- nvinfo : EIATTR_KPARAM_INFO
	.align		4
.L_97:
        /*0058*/ 	.byte	0x04, 0x17
        /*005a*/ 	.short	(.L_99 - .L_98)
.L_98:
        /*005c*/ 	.word	0x00000000
        /*0060*/ 	.short	0x0003
        /*0062*/ 	.short	0x0018
        /*0064*/ 	.byte	0x00, 0xf0, 0x21, 0x00


	//----- nvinfo : EIATTR_KPARAM_INFO
	.align		4
.L_99:
        /*0068*/ 	.byte	0x04, 0x17
        /*006a*/ 	.short	(.L_101 - .L_100)
.L_100:
        /*006c*/ 	.word	0x00000000
        /*0070*/ 	.short	0x0002
        /*0072*/ 	.short	0x0010
        /*0074*/ 	.byte	0x00, 0xf0, 0x21, 0x00


	//----- nvinfo : EIATTR_KPARAM_INFO
	.align		4
.L_101:
        /*0078*/ 	.byte	0x04, 0x17
        /*007a*/ 	.short	(.L_103 - .L_102)
.L_102:
        /*007c*/ 	.word	0x00000000
        /*0080*/ 	.short	0x0001
        /*0082*/ 	.short	0x0008
        /*0084*/ 	.byte	0x00, 0xf0, 0x21, 0x00


	//----- nvinfo : EIATTR_KPARAM_INFO
	.align		4
.L_103:
        /*0088*/ 	.byte	0x04, 0x17
        /*008a*/ 	.short	(.L_105 - .L_104)
.L_104:
        /*008c*/ 	.word	0x00000000
        /*0090*/ 	.short	0x0000
        /*0092*/ 	.short	0x0000
        /*0094*/ 	.byte	0x00, 0xf0, 0x21, 0x00


	//----- nvinfo : EIATTR_SPARSE_MMA_MASK
	.align		4
.L_105:
        /*0098*/ 	.byte	0x03, 0x50
        /*009a*/ 	.short	0x0000


	//----- nvinfo : EIATTR_MAXREG_COUNT
	.align		4
        /*009c*/ 	.byte	0x03, 0x1b
        /*009e*/ 	.short	0x00ff


	//----- nvinfo : EIATTR_NUM_BARRIERS
	.align		4
        /*00a0*/ 	.byte	0x02, 0x4c
        /*00a2*/ 	.byte	0x01
	.zero		1


	//----- nvinfo : EIATTR_MERCURY_ISA_VERSION
	.align		4
        /*00a4*/ 	.byte	0x03, 0x5f
        /*00a6*/ 	.short	0x0101


	//----- nvinfo : EIATTR_COOP_GROUP_MASK_REGIDS
	.align		4
        /*00a8*/ 	.byte	0x04, 0x29
        /*00aa*/ 	.short	(.L_107 - .L_106)


	//   ....[0]....
.L_106:
        /*00ac*/ 	.word	0xffffffff


	//   ....[1]....
        /*00b0*/ 	.word	0xffffffff


	//   ....[2]....
        /*00b4*/ 	.word	0xffffffff


	//   ....[3]....
        /*00b8*/ 	.word	0xffffffff


	//   ....[4]....
        /*00bc*/ 	.word	0xffffffff


	//   ....[5]....
        /*00c0*/ 	.word	0xffffffff


	//   ....[6]....
        /*00c4*/ 	.word	0xffffffff


	//   ....[7]....
        /*00c8*/ 	.word	0xffffffff


	//   ....[8]....
        /*00cc*/ 	.word	0xffffffff


	//   ....[9]....
        /*00d0*/ 	.word	0xffffffff


	//   ....[10]....
        /*00d4*/ 	.word	0x05000011


	//   ....[11]....
        /*00d8*/ 	.word	0x05000011


	//   ....[12]....
        /*00dc*/ 	.word	0x05000011


	//   ....[13]....
        /*00e0*/ 	.word	0x05000011


	//   ....[14]....
        /*00e4*/ 	.word	0x05000011


	//----- nvinfo : EIATTR_COOP_GROUP_INSTR_OFFSETS
	.align		4
.L_107:
        /*00e8*/ 	.byte	0x04, 0x28
        /*00ea*/ 	.short	(.L_109 - .L_108)


	//   ....[0]....
.L_108:
        /*00ec*/ 	.word	0x00000890


	//   ....[1]....
        /*00f0*/ 	.word	0x00000900


	//   ....[2]....
        /*00f4*/ 	.word	0x00000950


	//   ....[3]....
        /*00f8*/ 	.word	0x00000980


	//   ....[4]....
        /*00fc*/ 	.word	0x000009a0


	//   ....[5]....
        /*0100*/ 	.word	0x00000a30


	//   ....[6]....
        /*0104*/ 	.word	0x00000a50


	//   ....[7]....
        /*0108*/ 	.word	0x00000a70


	//   ....[8]....
        /*010c*/ 	.word	0x00000a90


	//   ....[9]....
        /*0110*/ 	.word	0x00000ab0


	//   ....[10]....
        /*0114*/ 	.word	0x00000e20


	//   ....[11]....
        /*0118*/ 	.word	0x00000e90


	//   ....[12]....
        /*011c*/ 	.word	0x00000f00


	//   ....[13]....
        /*0120*/ 	.word	0x00000f70


	//   ....[14]....
        /*0124*/ 	.word	0x00000fe0


	//----- nvinfo : EIATTR_EXIT_INSTR_OFFSETS
	.align		4
.L_109:
        /*0128*/ 	.byte	0x04, 0x1c
        /*012a*/ 	.short	(.L_111 - .L_110)


	//   ....[0]....
.L_110:
        /*012c*/ 	.word	0x00000c30


	//   ....[1]....
        /*0130*/ 	.word	0x00000dd0


	//----- nvinfo : EIATTR_MAX_THREADS
	.align		4
.L_111:
        /*0134*/ 	.byte	0x04, 0x05
        /*0136*/ 	.short	(.L_113 - .L_112)
.L_112:
        /*0138*/ 	.word	0x00000080
        /*013c*/ 	.word	0x00000001
        /*0140*/ 	.word	0x00000001


	//----- nvinfo : EIATTR_CRS_STACK_SIZE
	.align		4
.L_113:
        /*0144*/ 	.byte	0x04, 0x1e
        /*0146*/ 	.short	(.L_115 - .L_114)
.L_114:
        /*0148*/ 	.word	0x00000000


	//----- nvinfo : EIATTR_CBANK_PARAM_SIZE
	.align		4
.L_115:
        /*014c*/ 	.byte	0x03, 0x19
        /*014e*/ 	.short	0x0032


	//----- nvinfo : EIATTR_PARAM_CBANK
	.align		4
        /*0150*/ 	.byte	0x04, 0x0a
        /*0152*/ 	.short	(.L_117 - .L_116)
	.align		4
.L_116:
        /*0154*/ 	.word	index@(.nv.constant0._ZN2at6native61_GLOBAL__N__a41b8ba8_28_MultiLabelMarginCriterion_cu_26f6785b38multilabel_margin_loss_backward_kernelIN3c108BFloat16EfEEvPT_PKS5_S8_PKlS8_iibb)
        /*0158*/ 	.short	0x0210
        /*015a*/ 	.short	0x0032


	//----- nvinfo : EIATTR_SW_WAR
	.align		4
.L_117:
        /*015c*/ 	.byte	0x04, 0x36
        /*015e*/ 	.short	(.L_119 - .L_118)
.L_118:
        /*0160*/ 	.word	0x00000008
.L_119:


//--------------------- .nv.info._ZN2at6native61_GLOBAL__N__a41b8ba8_28_MultiLabelMarginCriterion_cu_26f6785b38multilabel_margin_loss_backward_kernelIN3c104HalfEfEEvPT_PKS5_S8_PKlS8_iibb --------------------------
	.section	.nv.info._ZN2at6native61_GLOBAL__N__a41b8ba8_28_MultiLabelMarginCriterion_cu_26f6785b38multilabel_margin_loss_backward_kernelIN3c104HalfEfEEvPT_PKS5_S8_PKlS8_iibb,"",@"SHT_CUDA_INFO"
	.sectionflags	@""
	.align	4


	//----- nvinfo : EIATTR_CUDA_API_VERSION
	.align		4
        /*0000*/ 	.byte	0x04, 0x37
        /*0002*/ 	.short	(.L_121 - .L_120)
.L_120:
        /*0004*/ 	.word	0x00000082


	//----- nvinfo : EIATTR_KPARAM_INFO
	.align		4
.L_121:
        /*0008*/ 	.byte	0x04, 0x17
        /*000a*/ 	.short	(.L_123 - .L_122)
.L_122:
        /*000c*/ 	.word	0x00000000
        /*0010*/ 	.short	0x0008
        /*0012*/ 	.short	0x0031
        /*0014*/ 	.byte	0x00, 0xf0, 0x05, 0x00


	//----- nvinfo : EIATTR_KPARAM_INFO
	.align		4
.L_123:
        /*0018*/ 	.byte	0x04, 0x17
        /*001a*/ 	.short	(.L_125 - .L_124)
.L_124:
        /*001c*/ 	.word	0x00000000
        /*0020*/ 	.short	0x0007
        /*0022*/ 	.short	0x0030
        /*0024*/ 	.byte	0x00, 0xf0, 0x05, 0x00


	//----- nvinfo : EIATTR_KPARAM_INFO
	.align		4
.L_125:
        /*0028*/ 	.byte	0x04, 0x17
        /*002a*/ 	.short	(.L_127 - .L_126)
.L_126:
        /*002c*/ 	.word	0x00000000
        /*0030*/ 	.short	0x0006
        /*0032*/ 	.short	0x002c
        /*0034*/ 	.byte	0x00, 0xf0, 0x11, 0x00


	//----- nvinfo : EIATTR_KPARAM_INFO
	.align		4
.L_127:
        /*0038*/ 	.byte	0x04, 0x17
        /*003a*/ 	.short	(.L_129 - .L_128)
.L_128:
        /*003c*/ 	.word	0x00000000
        /*0040*/ 	.short	0x0005
        /*0042*/ 	.short	0x0028
        /*0044*/ 	.byte	0x00, 0xf0, 0x11, 0x00


	//----- nvinfo : EIATTR_KPARAM_INFO
	.align		4
.L_129:
        /*0048*/ 	.byte	0x04, 0x17
        /*004a*/ 	.short	(.L_131 - .L_130)
.L_130:
        /*004c*/ 	.word	0x00000000
        /*0050*/ 	.short	0x0004
        /*0052*/ 	.short	0x0020
        /*0054*/ 	.byte	0x00, 0xf0, 0x21, 0x00


	//----- nvinfo : EIATTR_KPARAM_INFO
	.align		4
.L_131:
        /*0058*/ 	.byte	0x04, 0x17
        /*005a*/ 	.short	(.L_133 - .L_132)
.L_132:
        /*005c*/ 	.word	0x00000000
        /*0060*/ 	.short	0x0003
        /*0062*/ 	.short	0x0018
        /*0064*/ 	.byte	0x00, 0xf0, 0x21, 0x00


	//----- nvinfo : EIATTR_KPARAM_INFO
	.align		4
.L_133:
        /*0068*/ 	.byte	0x04, 0x17
        /*006a*/ 	.short	(.L_135 - .L_134)
.L_134:
        /*006c*/ 	.word	0x00000000
        /*0070*/ 	.short	0x0002
        /*0072*/ 	.short	0x0010
        /*0074*/ 	.byte	0x00, 0xf0, 0x21, 0x00


	//----- nvinfo : EIATTR_KPARAM_INFO
	.align		4
.L_135:
        /*0078*/ 	.byte	0x04, 0x17
        /*007a*/ 	.short	(.L_137 - .L_136)
.L_136:
        /*007c*/ 	.word	0x00000000
        /*0080*/ 	.short	0x0001
        /*0082*/ 	.short	0x0008
        /*0084*/ 	.byte	0x00, 0xf0, 0x21, 0x00


	//----- nvinfo : EIATTR_KPARAM_INFO
	.align		4
.L_137:
        /*0088*/ 	.byte	0x04, 0x17
        /*008a*/ 	.short	(.L_139 - .L_138)
.L_138:
        /*008c*/ 	.word	0x00000000
        /*0090*/ 	.short	0x0000
        /*0092*/ 	.short	0x0000
        /*0094*/ 	.byte	0x00, 0xf0, 0x21, 0x00


	//----- nvinfo : EIATTR_SPARSE_MMA_MASK
	.align		4
.L_139:
        /*0098*/ 	.byte	0x03, 0x50
        /*009a*/ 	.short	0x0000


	//----- nvinfo : EIATTR_MAXREG_COUNT
	.align		4
        /*009c*/ 	.byte	0x03, 0x1b
        /*009e*/ 	.short	0x00ff


	//----- nvinfo : EIATTR_NUM_BARRIERS
	.align		4
        /*00a0*/ 	.byte	0x02, 0x4c
        /*00a2*/ 	.byte	0x01
	.zero		1


	//----- nvinfo : EIATTR_MERCURY_ISA_VERSION
	.align		4
        /*00a4*/ 	.byte	0x03, 0x5f
        /*00a6*/ 	.short	0x0101


	//----- nvinfo : EIATTR_COOP_GROUP_MASK_REGIDS
	.align		4
        /*00a8*/ 	.byte	0x04, 0x29
        /*00aa*/ 	.short	(.L_141 - .L_140)


	//   ....[0]....
.L_140:
        /*00ac*/ 	.word	0xffffffff


	//   ....[1]....
        /*00b0*/ 	.word	0xffffffff


	//   ....[2]....
        /*00b4*/ 	.word	0xffffffff


	//   ....[3]....
        /*00b8*/ 	.word	0xffffffff


	//   ....[4]....
        /*00bc*/ 	.word	0xffffffff


	//   ....[5]....
        /*00c0*/ 	.word	0xffffffff


	//   ....[6]....
        /*00c4*/ 	.word	0xffffffff


	//   ....[7]....
        /*00c8*/ 	.word	0xffffffff


	//   ....[8]....
        /*00cc*/ 	.word	0xffffffff


	//   ....[9]....
        /*00d0*/ 	.word	0xffffffff


	//   ....[10]....
        /*00d4*/ 	.word	0x05000011


	//   ....[11]....
        /*00d8*/ 	.word	0x05000011


	//   ....[12]....
        /*00dc*/ 	.word	0x05000011


	//   ....[13]....
        /*00e0*/ 	.word	0x05000011


	//   ....[14]....
        /*00e4*/ 	.word	0x05000011


	//----- nvinfo : EIATTR_COOP_GROUP_INSTR_OFFSETS
	.align		4
.L_141:
        /*00e8*/ 	.byte	0x04, 0x28
        /*00ea*/ 	.short	(.L_143 - .L_142)


	//   ....[0]....
.L_142:
        /*00ec*/ 	.word	0x00000890


	//   ....[1]....
        /*00f0*/ 	.word	0x00000900


	//   ....[2]....
        /*00f4*/ 	.word	0x00000950


	//   ....[3]....
        /*00f8*/ 	.word	0x00000980


	//   ....[4]....
        /*00fc*/ 	.word	0x000009a0


	//   ....[5]....
        /*0100*/ 	.word	0x00000a30


	//   ....[6]....
        /*0104*/ 	.word	0x00000a50


	//   ....[7]....
        /*0108*/ 	.word	0x00000a70


	//   ....[8]....
        /*010c*/ 	.word	0x00000a90


	//   ....[9]....
        /*0110*/ 	.word	0x00000ab0


	//   ....[10]....
        /*0114*/ 	.word	0x00000e20


	//   ....[11]....
        /*0118*/ 	.word	0x00000e90


	//   ....[12]....
        /*011c*/ 	.word	0x00000f00


	//   ....[13]....
        /*0120*/ 	.word	0x00000f70


	//   ....[14]....
        /*0124*/ 	.word	0x00000fe0


	//----- nvinfo : EIATTR_EXIT_INSTR_OFFSETS
	.align		4
.L_143:
        /*0128*/ 	.byte	0x04, 0x1c
        /*012a*/ 	.short	(.L_145 - .L_144)


	//   ....[0]....
.L_144:
        /*012c*/ 	.word	0x00000c30


	//   ....[1]....
        /*0130*/ 	.word	0x00000dd0


	//----- nvinfo : EIATTR_MAX_THREADS
	.align		4
.L_145:
        /*0134*/ 	.byte	0x04, 0x05
        /*0136*/ 	.short	(.L_147 - .L_146)
.L_146:
        /*0138*/ 	.word	0x00000080
        /*013c*/ 	.word	0x00000001
        /*0140*/ 	.word	0x00000001


	//----- nvinfo : EIATTR_CRS_STACK_SIZE
	.align		4
.L_147:
        /*0144*/ 	.byte	0x04, 0x1e
        /*0146*/ 	.short	(.L_149 - .L_148)
.L_148:
        /*0148*/ 	.word	0x00000000


	//----- nvinfo : EIATTR_CBANK_PARAM_SIZE
	.align		4
.L_149:
        /*014c*/ 	.byte	0x03, 0x19
        /*014e*/ 	.short	0x0032


	//----- nvinfo : EIATTR_PARAM_CBANK
	.align		4
        /*0150*/ 	.byte	0x04, 0x0a
        /*0152*/ 	.short	(.L_151 - .L_150)
	.align		4
.L_150:
        /*0154*/ 	.word	index@(.nv.constant0._ZN2at6native61_GLOBAL__N__a41b8ba8_28_MultiLabelMarginCriterion_cu_26f6785b38multilabel_margin_loss_backward_kernelIN3c104HalfEfEEvPT_PKS5_S8_PKlS8_iibb)
        /*0158*/ 	.short	0x0210
        /*015a*/ 	.short	0x0032


	//----- nvinfo : EIATTR_SW_WAR
	.align		4
.L_151:
        /*015c*/ 	.byte	0x04, 0x36
        /*015e*/ 	.short	(.L_153 - .L_152)
.L_152:
        /*0160*/ 	.word	0x00000008
.L_153:


//--------------------- .nv.info._ZN2at6native61_GLOBAL__N__a41b8ba8_28_MultiLabelMarginCriterion_cu_26f6785b38multilabel_margin_loss_backward_kernelIffEEvPT_PKS3_S6_PKlS6_iibb --------------------------
	.section	.nv.info._ZN2at6native61_GLOBAL__N__a41b8ba8_28_MultiLabelMarginCriterion_cu_26f6785b38multilabel_margin_loss_backward_kernelIffEEvPT_PKS3_S6_PKlS6_iibb,"",@"SHT_CUDA_INFO"
	.sectionflags	@""
	.align	4


	//----- nvinfo : EIATTR_CUDA_API_VERSION
	.align		4
        /*0000*/ 	.byte	0x04, 0x37
        /*0002*/ 	.short	(.L_155 - .L_154)
.L_154:
        /*0004*/ 	.word	0x00000082


	//----- nvinfo : EIATTR_KPARAM_INFO
	.align		4
.L_155:
        /*0008*/ 	.byte	0x04, 0x17
        /*000a*/ 	.short	(.L_157 - .L_156)
.L_156:
        /*000c*/ 	.word	0x00000000
        /*0010*/ 	.short	0x0008
        /*0012*/ 	.short	0x0031
        /*0014*/ 	.byte	0x00, 0xf0, 0x05, 0x00


	//----- nvinfo : EIATTR_KPARAM_INFO
	.align		4
.L_157:
        /*0018*/ 	.byte	0x04, 0x17
        /*001a*/ 	.short	(.L_159 - .L_158)
.L_158:
        /*001c*/ 	.word	0x00000000
        /*0020*/ 	.short	0x0007
        /*0022*/ 	.short	0x0030
        /*0024*/ 	.byte	0x00, 0xf0, 0x05, 0x00


	//----- nvinfo : EIATTR_KPARAM_INFO
	.align		4
.L_159:
        /*0028*/ 	.byte	0x04, 0x17
        /*002a*/ 	.short	(.L_161 - .L_160)
.L_160:
        /*002c*/ 	.word	0x00000000
        /*0030*/ 	.short	0x0006
        /*0032*/ 	.short	0x002c
        /*0034*/ 	.byte	0x00, 0xf0, 0x11, 0x00


	//----- nvinfo : EIATTR_KPARAM_INFO
	.align		4
.L_161:
        /*0038*/ 	.byte	0x04, 0x17
        /*003a*/ 	.short	(.L_163 - .L_162)
.L_162:
        /*003c*/ 	.word	0x00000000
        /*0040*/ 	.short	0x0005
        /*0042*/ 	.short	0x0028
        /*0044*/ 	.byte	0x00, 0xf0, 0x11, 0x00


	//----- nvinfo : EIATTR_KPARAM_INFO
	.align		4
.L_163:
        /*0048*/ 	.byte	0x04, 0x17
        /*004a*/ 	.short	(.L_165 - .L_164)
.L_164:
        /*004c*/ 	.word	0x00000000
        /*0050*/ 	.short	0x0004
        /*0052*/ 	.short	0x0020
        /*0054*/ 	.byte	0x00, 0xf0, 0x21, 0x00


	//----- nvinfo : EIATTR_KPARAM_INFO
	.align		4
.L_165:
        /*0058*/ 	.byte	0x04, 0x17
        /*005a*/ 	.short	(.L_167 - .L_166)
.L_166:
        /*005c*/ 	.word	0x00000000
        /*0060*/ 	.short	0x0003
        /*0062*/ 	.short	0x0018
        /*0064*/ 	.byte	0x00, 0xf0, 0x21, 0x00


	//----- nvinfo : EIATTR_KPARAM_INFO
	.align		4
.L_167:
        /*0068*/ 	.byte	0x04, 0x17
        /*006a*/ 	.short	(.L_169 - .L_168)
.L_168:
        /*006c*/ 	.word	0x00000000
        /*0070*/ 	.short	0x0002
        /*0072*/ 	.short	0x0010
        /*0074*/ 	.byte	0x00, 0xf0, 0x21, 0x00


	//----- nvinfo : EIATTR_KPARAM_INFO
	.align		4
.L_169:
        /*0078*/ 	.byte	0x04, 0x17
        /*007a*/ 	.short	(.L_171 - .L_170)
.L_170:
        /*007c*/ 	.word	0x00000000
        /*0080*/ 	.short	0x0001
        /*0082*/ 	.short	0x0008
        /*0084*/ 	.byte	0x00, 0xf0, 0x21, 0x00


	//----- nvinfo : EIATTR_KPARAM_INFO
	.align		4
.L_171:
        /*0088*/ 	.byte	0x04, 0x17
        /*008a*/ 	.short	(.L_173 - .L_172)
.L_172:
        /*008c*/ 	.word	0x00000000
        /*0090*/ 	.short	0x0000
        /*0092*/ 	.short	0x0000
        /*0094*/ 	.byte	0x00, 0xf0, 0x21, 0x00


	//----- nvinfo : EIATTR_SPARSE_MMA_MASK
	.align		4
.L_173:
        /*0098*/ 	.byte	0x03, 0x50
        /*009a*/ 	.short	0x0000


	//----- nvinfo : EIATTR_MAXREG_COUNT
	.align		4
        /*009c*/ 	.byte	0x03, 0x1b
        /*009e*/ 	.short	0x00ff


	//----- nvinfo : EIATTR_NUM_BARRIERS
	.align		4
        /*00a0*/ 	.byte	0x02, 0x4c
        /*00a2*/ 	.byte	0x01
	.zero		1


	//----- nvinfo : EIATTR_MERCURY_ISA_VERSION
	.align		4
        /*00a4*/ 	.byte	0x03, 0x5f
        /*00a6*/ 	.short	0x0101


	//----- nvinfo : EIATTR_COOP_GROUP_MASK_REGIDS
	.align		4
        /*00a8*/ 	.byte	0x04, 0x29
        /*00aa*/ 	.short	(.L_175 - .L_174)


	//   ....[0]....
.L_174:
        /*00ac*/ 	.word	0xffffffff


	//   ....[1]....
        /*00b0*/ 	.word	0xffffffff


	//   ....[2]....
        /*00b4*/ 	.word	0xffffffff


	//   ....[3]....
        /*00b8*/ 	.word	0xffffffff


	//   ....[4]....
        /*00bc*/ 	.word	0xffffffff


	//   ....[5]....
        /*00c0*/ 	.word	0xffffffff


	//   ....[6]....
        /*00c4*/ 	.word	0xffffffff


	//   ....[7]....
        /*00c8*/ 	.word	0xffffffff


	//   ....[8]....
        /*00cc*/ 	.word	0xffffffff


	//   ....[9]....
        /*00d0*/ 	.word	0xffffffff


	//   ....[10]....
        /*00d4*/ 	.word	0x05000012


	//   ....[11]....
        /*00d8*/ 	.word	0x05000012


	//   ....[12]....
        /*00dc*/ 	.word	0x05000012


	//   ....[13]....
        /*00e0*/ 	.word	0x05000012


	//   ....[14]....
        /*00e4*/ 	.word	0x05000012


	//----- nvinfo : EIATTR_COOP_GROUP_INSTR_OFFSETS
	.align		4
.L_175:
        /*00e8*/ 	.byte	0x04, 0x28
        /*00ea*/ 	.short	(.L_177 - .L_176)


	//   ....[0]....
.L_176:
        /*00ec*/ 	.word	0x000007c0


	//   ....[1]....
        /*00f0*/ 	.word	0x00000840


	//   ....[2]....
        /*00f4*/ 	.word	0x00000880


	//   ....[3]....
        /*00f8*/ 	.word	0x000008b0


	//   ....[4]....
        /*00fc*/ 	.word	0x000008d0


	//   ....[5]....
        /*0100*/ 	.word	0x00000960


	//   ....[6]....
        /*0104*/ 	.word	0x00000980


	//   ....[7]....
        /*0108*/ 	.word	0x000009a0


	//   ....[8]....
        /*010c*/ 	.word	0x000009c0


	//   ....[9]....
        /*0110*/ 	.word	0x000009e0


	//   ....[10]....
        /*0114*/ 	.word	0x00000ce0


	//   ....[11]....
        /*0118*/ 	.word	0x00000d50


	//   ....[12]....
        /*011c*/ 	.word	0x00000dc0


	//   ....[13]....
        /*0120*/ 	.word	0x00000e30


	//   ....[14]....
        /*0124*/ 	.word	0x00000ea0


	//----- nvinfo : EIATTR_EXIT_INSTR_OFFSETS
	.align		4
.L_177:
        /*0128*/ 	.byte	0x04, 0x1c
        /*012a*/ 	.short	(.L_179 - .L_178)


	//   ....[0]....
.L_178:
        /*012c*/ 	.word	0x00000b20


	//   ....[1]....
        /*0130*/ 	.word	0x00000c90


	//----- nvinfo : EIATTR_MAX_THREADS
	.align		4
.L_179:
        /*0134*/ 	.byte	0x04, 0x05
        /*0136*/ 	.short	(.L_181 - .L_180)
.L_180:
        /*0138*/ 	.word	0x00000080
        /*013c*/ 	.word	0x00000001
        /*0140*/ 	.word	0x00000001


	//----- nvinfo : EIATTR_CRS_STACK_SIZE
	.align		4
.L_181:
        /*0144*/ 	.byte	0x04, 0x1e
        /*0146*/ 	.short	(.L_183 - .L_182)
.L_182:
        /*0148*/ 	.word	0x00000000


	//----- nvinfo : EIATTR_CBANK_PARAM_SIZE
	.align		4
.L_183:
        /*014c*/ 	.byte	0x03, 0x19
        /*014e*/ 	.short	0x0032


	//----- nvinfo : EIATTR_PARAM_CBANK
	.align		4
        /*0150*/ 	.byte	0x04, 0x0a
        /*0152*/ 	.short	(.L_185 - .L_184)
	.align		4
.L_184:
        /*0154*/ 	.word	index@(.nv.constant0._ZN2at6native61_GLOBAL__N__a41b8ba8_28_MultiLabelMarginCriterion_cu_26f6785b38multilabel_margin_loss_backward_kernelIffEEvPT_PKS3_S6_PKlS6_iibb)
        /*0158*/ 	.short	0x0210
        /*015a*/ 	.short	0x0032


	//----- nvinfo : EIATTR_SW_WAR
	.align		4
.L_185:
        /*015c*/ 	.byte	0x04, 0x36
        /*015e*/ 	.short	(.L_187 - .L_186)
.L_186:
        /*0160*/ 	.word	0x00000008
.L_187:


//--------------------- .nv.info._ZN2at6native61_GLOBAL__N__a41b8ba8_28_MultiLabelMarginCriterion_cu_26f6785b38multilabel_margin_loss_backward_kernelIddEEvPT_PKS3_S6_PKlS6_iibb --------------------------
	.section	.nv.info._ZN2at6native61_GLOBAL__N__a41b8ba8_28_MultiLabelMarginCriterion_cu_26f6785b38multilabel_margin_loss_backward_kernelIddEEvPT_PKS3_S6_PKlS6_iibb,"",@"SHT_CUDA_INFO"
	.sectionflags	@""
	.align	4


	//----- nvinfo : EIATTR_CUDA_API_VERSION
	.align		4
        /*0000*/ 	.byte	0x04, 0x37
        /*0002*/ 	.short	(.L_189 - .L_188)
.L_188:
        /*0004*/ 	.word	0x00000082


	//----- nvinfo : EIATTR_KPARAM_INFO
	.align		4
.L_189:
        /*0008*/ 	.byte	0x04, 0x17
        /*000a*/ 	.short	(.L_191 - .L_190)
.L_190:
        /*000c*/ 	.word	0x00000000
        /*0010*/ 	.short	0x0008
        /*0012*/ 	.short	0x0031
        /*0014*/ 	.byte	0x00, 0xf0, 0x05, 0x00


	//----- nvinfo : EIATTR_KPARAM_INFO
	.align		4
.L_191:
        /*0018*/ 	.byte	0x04, 0x17
        /*001a*/ 	.short	(.L_193 - .L_192)
.L_192:
        /*001c*/ 	.word	0x00000000
        /*0020*/ 	.short	0x0007
        /*0022*/ 	.short	0x0030
        /*0024*/ 	.byte	0x00, 0xf0, 0x05, 0x00


	//----- nvinfo : EIATTR_KPARAM_INFO
	.align		4
.L_193:
        /*0028*/ 	.byte	0x04, 0x17
        /*002a*/ 	.short	(.L_195 - .L_194)
.L_194:
        /*002c*/ 	.word	0x00000000
        /*0030*/ 	.short	0x0006
        /*0032*/ 	.short	0x002c
        /*0034*/ 	.byte	0x00, 0xf0, 0x11, 0x00


	//----- nvinfo : EIATTR_KPARAM_INFO
	.align		4
.L_195:
        /*0038*/ 	.byte	0x04, 0x17
        /*003a*/ 	.short	(.L_197 - .L_196)
.L_196:
        /*003c*/ 	.word	0x00000000
        /*0040*/ 	.short	0x0005
        /*0042*/ 	.short	0x0028
        /*0044*/ 	.byte	0x00, 0xf0, 0x11, 0x00


	//----- nvinfo : EIATTR_KPARAM_INFO
	.align		4
.L_197:
        /*0048*/ 	.byte	0x04, 0x17
        /*004a*/ 	.short	(.L_199 - .L_198)
.L_198:
        /*004c*/ 	.word	0x00000000
        /*0050*/ 	.short	0x0004
        /*0052*/ 	.short	0x0020
        /*0054*/ 	.byte	0x00, 0xf0, 0x21, 0x00


	//----- nvinfo : EIATTR_KPARAM_INFO
	.align		4
.L_199:
        /*0058*/ 	.byte	0x04, 0x17
        /*005a*/ 	.short	(.L_201 - .L_200)
.L_200:
        /*005c*/ 	.word	0x00000000
        /*0060*/ 	.short	0x0003
        /*0062*/ 	.short	0x0018
        /*0064*/ 	.byte	0x00, 0xf0, 0x21, 0x00


	//----- nvinfo : EIATTR_KPARAM_INFO
	.align		4
.L_201:
        /*0068*/ 	.byte	0x04, 0x17
        /*006a*/ 	.short	(.L_203 - .L_202)
.L_202:
        /*006c*/ 	.word	0x00000000
        /*0070*/ 	.short	0x0002
        /*0072*/ 	.short	0x0010
        /*0074*/ 	.byte	0x00, 0xf0, 0x21, 0x00


	//----- nvinfo : EIATTR_KPARAM_INFO
	.align		4
.L_203:
        /*0078*/ 	.byte	0x04, 0x17
        /*007a*/ 	.short	(.L_205 - .L_204)
.L_204:
        /*007c*/ 	.word	0x00000000
        /*0080*/ 	.short	0x0001
        /*0082*/ 	.short	0x0008
        /*0084*/ 	.byte	0x00, 0xf0, 0x21, 0x00


	//----- nvinfo : EIATTR_KPARAM_INFO
	.align		4
.L_205:
        /*0088*/ 	.byte	0x04, 0x17
        /*008a*/ 	.short	(.L_207 - .L_206)
.L_206:
        /*008c*/ 	.word	0x00000000
        /*0090*/ 	.short	0x0000
        /*0092*/ 	.short	0x0000
        /*0094*/ 	.byte	0x00, 0xf0, 0x21, 0x00


	//----- nvinfo : EIATTR_SPARSE_MMA_MASK
	.align		4
.L_207:
        /*0098*/ 	.byte	0x03, 0x50
        /*009a*/ 	.short	0x0000


	//----- nvinfo : EIATTR_MAXREG_COUNT
	.align		4
        /*009c*/ 	.byte	0x03, 0x1b
        /*009e*/ 	.short	0x00ff


	//----- nvinfo : EIATTR_NUM_BARRIERS
	.align		4
        /*00a0*/ 	.byte	0x02, 0x4c
        /*00a2*/ 	.byte	0x01
	.zero		1


	//----- nvinfo : EIATTR_MERCURY_ISA_VERSION
	.align		4
        /*00a4*/ 	.byte	0x03, 0x5f
        /*00a6*/ 	.short	0x0101


	//----- nvinfo : EIATTR_COOP_GROUP_MASK_REGIDS
	.align		4
        /*00a8*/ 	.byte	0x04, 0x29
        /*00aa*/ 	.short	(.L_209 - .L_208)


	//   ....[0]....
.L_208:
        /*00ac*/ 	.word	0xffffffff


	//   ....[1]....
        /*00b0*/ 	.word	0xffffffff


	//   ....[2]....
        /*00b4*/ 	.word	0xffffffff


	//   ....[3]....
        /*00b8*/ 	.word	0xffffffff


	//   ....[4]....
        /*00bc*/ 	.word	0xffffffff


	//   ....[5]....
        /*00c0*/ 	.word	0xffffffff


	//   ....[6]....
        /*00c4*/ 	.word	0xffffffff


	//   ....[7]....
        /*00c8*/ 	.word	0xffffffff


	//   ....[8]....
        /*00cc*/ 	.word	0xffffffff


	//   ....[9]....
        /*00d0*/ 	.word	0xffffffff


	//   ....[10]....
        /*00d4*/ 	.word	0xffffffff


	//   ....[11]....
        /*00d8*/ 	.word	0xffffffff


	//   ....[12]....
        /*00dc*/ 	.word	0xffffffff


	//   ....[13]....
        /*00e0*/ 	.word	0xffffffff


	//   ....[14]....
        /*00e4*/ 	.word	0xffffffff


	//   ....[15]....
        /*00e8*/ 	.word	0xffffffff


	//   ....[16]....
        /*00ec*/ 	.word	0xffffffff


	//   ....[17]....
        /*00f0*/ 	.word	0xffffffff


	//   ....[18]....
        /*00f4*/ 	.word	0xffffffff


	//   ....[19]....
        /*00f8*/ 	.word	0xffffffff


	//   ....[20]....
        /*00fc*/ 	.word	0x05000014


	//   ....[21]....
        /*0100*/ 	.word	0x05000014


	//   ....[22]....
        /*0104*/ 	.word	0x05000014


	//   ....[23]....
        /*0108*/ 	.word	0x05000014


	//   ....[24]....
        /*010c*/ 	.word	0x05000014


	//   ....[25]....
        /*0110*/ 	.word	0x05000014


	//   ....[26]....
        /*0114*/ 	.word	0x05000014


	//   ....[27]....
        /*0118*/ 	.word	0x05000014


	//   ....[28]....
        /*011c*/ 	.word	0x05000014


	//   ....[29]....
        /*0120*/ 	.word	0x05000014


	//----- nvinfo : EIATTR_COOP_GROUP_INSTR_OFFSETS
	.align		4
.L_209:
        /*0124*/ 	.byte	0x04, 0x28
        /*0126*/ 	.short	(.L_211 - .L_210)


	//   ....[0]....
.L_210:
        /*0128*/ 	.word	0x00000760


	//   ....[1]....
        /*012c*/ 	.word	0x000007c0


	//   ....[2]....
        /*0130*/ 	.word	0x000007f0


	//   ....[3]....
        /*0134*/ 	.word	0x00000800


	//   ....[4]....
        /*0138*/ 	.word	0x00000840


	//   ....[5]....
        /*013c*/ 	.word	0x00000850


	//   ....[6]....
        /*0140*/ 	.word	0x00000890


	//   ....[7]....
        /*0144*/ 	.word	0x000008a0


	//   ....[8]....
        /*0148*/ 	.word	0x000008c0


	//   ....[9]....
        /*014c*/ 	.word	0x000008d0


	//   ....[10]....
        /*0150*/ 	.word	0x00000960


	//   ....[11]....
        /*0154*/ 	.word	0x00000970


	//   ....[12]....
        /*0158*/ 	.word	0x00000990


	//   ....[13]....
        /*015c*/ 	.word	0x000009a0


	//   ....[14]....
        /*0160*/ 	.word	0x000009c0


	//   ....[15]....
        /*0164*/ 	.word	0x000009d0


	//   ....[16]....
        /*0168*/ 	.word	0x000009f0


	//   ....[17]....
        /*016c*/ 	.word	0x00000a00


	//   ....[18]....
        /*0170*/ 	.word	0x00000a20


	//   ....[19]....
        /*0174*/ 	.word	0x00000a30


	//   ....[20]....
        /*0178*/ 	.word	0x00000d40


	//   ....[21]....
        /*017c*/ 	.word	0x00000d90


	//   ....[22]....
        /*0180*/ 	.word	0x00000e00


	//   ....[23]....
        /*0184*/ 	.word	0x00000e50


	//   ....[24]....
        /*0188*/ 	.word	0x00000ec0


	//   ....[25]....
        /*018c*/ 	.word	0x00000f10


	//   ....[26]....
        /*0190*/ 	.word	0x00000f80


	//   ....[27]....
        /*0194*/ 	.word	0x00000fd0


	//   ....[28]....
        /*0198*/ 	.word	0x00001040


	//   ....[29]....
        /*019c*/ 	.word	0x00001090


	//----- nvinfo : EIATTR_EXIT_INSTR_OFFSETS
	.align		4
.L_211:
        /*01a0*/ 	.byte	0x04, 0x1c
        /*01a2*/ 	.short	(.L_213 - .L_212)


	//   ....[0]....
.L_212:
        /*01a4*/ 	.word	0x00000b70


	//   ....[1]....
        /*01a8*/ 	.word	0x00000ce0


	//----- nvinfo : EIATTR_MAX_THREADS
	.align		4
.L_213:
        /*01ac*/ 	.byte	0x04, 0x05
        /*01ae*/ 	.short	(.L_215 - .L_214)
.L_214:
        /*01b0*/ 	.word	0x00000080
        /*01b4*/ 	.word	0x00000001
        /*01b8*/ 	.word	0x00000001


	//----- nvinfo : EIATTR_CRS_STACK_SIZE
	.align		4
.L_215:
        /*01bc*/ 	.byte	0x04, 0x1e
        /*01be*/ 	.short	(.L_217 - .L_216)
.L_216:
        /*01c0*/ 	.word	0x00000000


	//----- nvinfo : EIATTR_CBANK_PARAM_SIZE
	.align		4
.L_217:
        /*01c4*/ 	.byte	0x03, 0x19
        /*01c6*/ 	.short	0x0032


	//----- nvinfo : EIATTR_PARAM_CBANK
	.align		4
        /*01c8*/ 	.byte	0x04, 0x0a
        /*01ca*/ 	.short	(.L_219 - .L_218)
	.align		4
.L_218:
        /*01cc*/ 	.word	index@(.nv.constant0._ZN2at6native61_GLOBAL__N__a41b8ba8_28_MultiLabelMarginCriterion_cu_26f6785b38multilabel_margin_loss_backward_kernelIddEEvPT_PKS3_S6_PKlS6_iibb)
        /*01d0*/ 	.short	0x0210
        /*01d2*/ 	.short	0x0032


	//----- nvinfo : EIATTR_SW_WAR
	.align		4
.L_219:
        /*01d4*/ 	.byte	0x04, 0x36
        /*01d6*/ 	.short	(.L_221 - .L_220)
.L_220:
        /*01d8*/ 	.word	0x00000008
.L_221:


//--------------------- .nv.info._ZN2at6native61_GLOBAL__N__a41b8ba8_28_MultiLabelMarginCriterion_cu_26f6785b37multilabel_margin_loss_forward_kernelIN3c108BFloat16EfEEvPT_PKS5_PKlS6_iib --------------------------
	.section	.nv.info._ZN2at6native61_GLOBAL__N__a41b8ba8_28_MultiLabelMarginCriterion_cu_26f6785b37multilabel_margin_loss_forward_kernelIN3c108BFloat16EfEEvPT_PKS5_PKlS6_iib,"",@"SHT_CUDA_INFO"
	.sectionflags	@""
	.align	4


	//----- nvinfo : EIATTR_CUDA_API_VERSION
	.align		4
        /*0000*/ 	.byte	0x04, 0x37
        /*0002*/ 	.short	(.L_223 - .L_222)
.L_222:
        /*0004*/ 	.word	0x00000082


	//----- nvinfo : EIATTR_KPARAM_INFO
	.align		4
.L_223:
        /*0008*/ 	.byte	0x04, 0x17
        /*000a*/ 	.short	(.L_225 - .L_224)
.L_224:
        /*000c*/ 	.word	0x00000000
        /*0010*/ 	.short	0x0006
        /*0012*/ 	.short	0x0028
        /*0014*/ 	.byte	0x00, 0xf0, 0x05, 0x00


	//----- nvinfo : EIATTR_KPARAM_INFO
	.align		4
.L_225:
        /*0018*/ 	.byte	0x04, 0x17
        /*001a*/ 	.short	(.L_227 - .L_226)
.L_226:
        /*001c*/ 	.word	0x00000000
        /*0020*/ 	.short	0x0005
        /*0022*/ 	.short	0x0024
        /*0024*/ 	.byte	0x00, 0xf0, 0x11, 0x00


	//----- nvinfo : EIATTR_KPARAM_INFO
	.align		4
.L_227:
        /*0028*/ 	.byte	0x04, 0x17
        /*002a*/ 	.short	(.L_229 - .L_228)
.L_228:
        /*002c*/ 	.word	0x00000000
        /*0030*/ 	.short	0x0004
        /*0032*/ 	.short	0x0020
        /*0034*/ 	.byte	0x00, 0xf0, 0x11, 0x00


	//----- nvinfo : EIATTR_KPARAM_INFO
	.align		4
.L_229:
        /*0038*/ 	.byte	0x04, 0x17
        /*003a*/ 	.short	(.L_231 - .L_230)
.L_230:
        /*003c*/ 	.word	0x00000000
        /*0040*/ 	.short	0x0003
        /*0042*/ 	.short	0x0018
        /*0044*/ 	.byte	0x00, 0xf0, 0x21, 0x00


	//----- nvinfo : EIATTR_KPARAM_INFO
	.align		4
.L_231:
        /*0048*/ 	.byte	0x04, 0x17
        /*004a*/ 	.short	(.L_233 - .L_232)
.L_232:
        /*004c*/ 	.word	0x00000000
        /*0050*/ 	.short	0x0002
        /*0052*/ 	.short	0x0010
        /*0054*/ 	.byte	0x00, 0xf0, 0x21, 0x00


	//----- nvinfo : EIATTR_KPARAM_INFO
	.align		4
.L_233:
        /*0058*/ 	.byte	0x04, 0x17
        /*005a*/ 	.short	(.L_235 - .L_234)
.L_234:
        /*005c*/ 	.word	0x00000000
        /*0060*/ 	.short	0x0001
        /*0062*/ 	.short	0x0008
        /*0064*/ 	.byte	0x00, 0xf0, 0x21, 0x00


	//----- nvinfo : EIATTR_KPARAM_INFO
	.align		4
.L_235:
        /*0068*/ 	.byte	0x04, 0x17
        /*006a*/ 	.short	(.L_237 - .L_236)
.L_236:
        /*006c*/ 	.word	0x00000000
        /*0070*/ 	.short	0x0000
        /*0072*/ 	.short	0x0000
        /*0074*/ 	.byte	0x00, 0xf0, 0x21, 0x00


	//----- nvinfo : EIATTR_SPARSE_MMA_MASK
	.align		4
.L_237:
        /*0078*/ 	.byte	0x03, 0x50
        /*007a*/ 	.short	0x0000


	//----- nvinfo : EIATTR_MAXREG_COUNT
	.align		4
        /*007c*/ 	.byte	0x03, 0x1b
        /*007e*/ 	.short	0x00ff


	//----- nvinfo : EIATTR_NUM_BARRIERS
	.align		4
        /*0080*/ 	.byte	0x02, 0x4c
        /*0082*/ 	.byte	0x01
	.zero		1


	//----- nvinfo : EIATTR_MERCURY_ISA_VERSION
	.align		4
        /*0084*/ 	.byte	0x03, 0x5f
        /*0086*/ 	.short	0x0101


	//----- nvinfo : EIATTR_COOP_GROUP_MASK_REGIDS
	.align		4
        /*0088*/ 	.byte	0x04, 0x29
        /*008a*/ 	.short	(.L_239 - .L_238)


	//   ....[0]....
.L_238:
        /*008c*/ 	.word	0xffffffff


	//   ....[1]....
        /*0090*/ 	.word	0xffffffff


	//   ....[2]....
        /*0094*/ 	.word	0xffffffff


	//   ....[3]....
        /*0098*/ 	.word	0xffffffff


	//   ....[4]....
        /*009c*/ 	.word	0xffffffff


	//   ....[5]....
        /*00a0*/ 	.word	0xffffffff


	//   ....[6]....
        /*00a4*/ 	.word	0xffffffff


	//   ....[7]....
        /*00a8*/ 	.word	0xffffffff


	//   ....[8]....
        /*00ac*/ 	.word	0xffffffff


	//   ....[9]....
        /*00b0*/ 	.word	0xffffffff


	//   ....[10]....
        /*00b4*/ 	.word	0x05000008


	//   ....[11]....
        /*00b8*/ 	.word	0x05000008


	//   ....[12]....
        /*00bc*/ 	.word	0x05000008


	//   ....[13]....
        /*00c0*/ 	.word	0x05000008


	//   ....[14]....
        /*00c4*/ 	.word	0x05000008


	//----- nvinfo : EIATTR_COOP_GROUP_INSTR_OFFSETS
	.align		4
.L_239:
        /*00c8*/ 	.byte	0x04, 0x28
        /*00ca*/ 	.short	(.L_241 - .L_240)


	//   ....[0]....
.L_240:
        /*00cc*/ 	.word	0x000006e0


	//   ....[1]....
        /*00d0*/ 	.word	0x000007d0


	//   ....[2]....
        /*00d4*/ 	.word	0x00000820


	//   ....[3]....
        /*00d8*/ 	.word	0x00000860


	//   ....[4]....
        /*00dc*/ 	.word	0x000008a0


	//   ....[5]....
        /*00e0*/ 	.word	0x00000940


	//   ....[6]....
        /*00e4*/ 	.word	0x00000960


	//   ....[7]....
        /*00e8*/ 	.word	0x00000980


	//   ....[8]....
        /*00ec*/ 	.word	0x000009a0


	//   ....[9]....
        /*00f0*/ 	.word	0x000009c0


	//   ....[10]....
        /*00f4*/ 	.word	0x00000b80


	//   ....[11]....
        /*00f8*/ 	.word	0x00000bf0


	//   ....[12]....
        /*00fc*/ 	.word	0x00000c60


	//   ....[13]....
        /*0100*/ 	.word	0x00000cd0


	//   ....[14]....
        /*0104*/ 	.word	0x00000d40


	//----- nvinfo : EIATTR_EXIT_INSTR_OFFSETS
	.align		4
.L_241:
        /*0108*/ 	.byte	0x04, 0x1c
        /*010a*/ 	.short	(.L_243 - .L_242)


	//   ....[0]....
.L_242:
        /*010c*/ 	.word	0x000009f0


	//   ....[1]....
        /*0110*/ 	.word	0x00000b00


	//   ....[2]....
        /*0114*/ 	.word	0x00000b30


	//----- nvinfo : EIATTR_MAX_THREADS
	.align		4
.L_243:
        /*0118*/ 	.byte	0x04, 0x05
        /*011a*/ 	.short	(.L_245 - .L_244)
.L_244:
        /*011c*/ 	.word	0x00000080
        /*0120*/ 	.word	0x00000001
        /*0124*/ 	.word	0x00000001


	//----- nvinfo : EIATTR_CRS_STACK_SIZE
	.align		4
.L_245:
        /*0128*/ 	.byte	0x04, 0x1e
        /*012a*/ 	.short	(.L_247 - .L_246)
.L_246:
        /*012c*/ 	.word	0x00000000


	//----- nvinfo : EIATTR_CBANK_PARAM_SIZE
	.align		4
.L_247:
        /*0130*/ 	.byte	0x03, 0x19
        /*0132*/ 	.short	0x0029


	//----- nvinfo : EIATTR_PARAM_CBANK
	.align		4
        /*0134*/ 	.byte	0x04, 0x0a
        /*0136*/ 	.short	(.L_249 - .L_248)
	.align		4
.L_248:
        /*0138*/ 	.word	index@(.nv.constant0._ZN2at6native61_GLOBAL__N__a41b8ba8_28_MultiLabelMarginCriterion_cu_26f6785b37multilabel_margin_loss_forward_kernelIN3c108BFloat16EfEEvPT_PKS5_PKlS6_iib)
        /*013c*/ 	.short	0x0210
        /*013e*/ 	.short	0x0029


	//----- nvinfo : EIATTR_SW_WAR
	.align		4
.L_249:
        /*0140*/ 	.byte	0x04, 0x36
        /*0142*/ 	.short	(.L_251 - .L_250)
.L_250:
        /*0144*/ 	.word	0x00000008
.L_251:


//--------------------- .nv.info._ZN2at6native61_GLOBAL__N__a41b8ba8_28_MultiLabelMarginCriterion_cu_26f6785b37multilabel_margin_loss_forward_kernelIN3c104HalfEfEEvPT_PKS5_PKlS6_iib --------------------------
	.section	.nv.info._ZN2at6native61_GLOBAL__N__a41b8ba8_28_MultiLabelMarginCriterion_cu_26f6785b37multilabel_margin_loss_forward_kernelIN3c104HalfEfEEvPT_PKS5_PKlS6_iib,"",@"SHT_CUDA_INFO"
	.sectionflags	@""
	.align	4


	//----- nvinfo : EIATTR_CUDA_API_VERSION
	.align		4
        /*0000*/ 	.byte	0x04, 0x37
        /*0002*/ 	.short	(.L_253 - .L_252)
.L_252:
        /*0004*/ 	.word	0x00000082


	//----- nvinfo : EIATTR_KPARAM_INFO
	.align		4
.L_253:
        /*0008*/ 	.byte	0x04, 0x17
        /*000a*/ 	.short	(.L_255 - .L_254)
.L_254:
        /*000c*/ 	.word	0x00000000
        /*0010*/ 	.short	0x0006
        /*0012*/ 	.short	0x0028
        /*0014*/ 	.byte	0x00, 0xf0, 0x05, 0x00


	//----- nvinfo : EIATTR_KPARAM_INFO
	.align		4
.L_255:
        /*0018*/ 	.byte	0x04, 0x17
        /*001a*/ 	.short	(.L_257 - .L_256)
.L_256:
        /*001c*/ 	.word	0x00000000
        /*0020*/ 	.short	0x0005
        /*0022*/ 	.short	0x0024
        /*0024*/ 	.byte	0x00, 0xf0, 0x11, 0x00


	//----- nvinfo : EIATTR_KPARAM_INFO
	.align		4
.L_257:
        /*0028*/ 	.byte	0x04, 0x17
        /*002a*/ 	.short	(.L_259 - .L_258)
.L_258:
        /*002c*/ 	.word	0x00000000
        /*0030*/ 	.short	0x0004
        /*0032*/ 	.short	0x0020
        /*0034*/ 	.byte	0x00, 0xf0, 0x11, 0x00


	//----- nvinfo : EIATTR_KPARAM_INFO
	.align		4
.L_259:
        /*0038*/ 	.byte	0x04, 0x17
        /*003a*/ 	.short	(.L_261 - .L_260)
.L_260:
        /*003c*/ 	.word	0x00000000
        /*0040*/ 	.short	0x0003
        /*0042*/ 	.short	0x0018
        /*0044*/ 	.byte	0x00, 0xf0, 0x21, 0x00


	//----- nvinfo : EIATTR_KPARAM_INFO
	.align		4
.L_261:
        /*0048*/ 	.byte	0x04, 0x17
        /*004a*/ 	.short	(.L_263 - .L_262)
.L_262:
        /*004c*/ 	.word	0x00000000
        /*0050*/ 	.short	0x0002
        /*0052*/ 	.short	0x0010
        /*0054*/ 	.byte	0x00, 0xf0, 0x21, 0x00


	//----- nvinfo : EIATTR_KPARAM_INFO
	.align		4
.L_263:
        /*0058*/ 	.byte	0x04, 0x17
        /*005a*/ 	.short	(.L_265 - .L_264)
.L_264:
        /*005c*/ 	.word	0x00000000
        /*0060*/ 	.short	0x0001
        /*0062*/ 	.short	0x0008
        /*0064*/ 	.byte	0x00, 0xf0, 0x21, 0x00


	//----- nvinfo : EIATTR_KPARAM_INFO
	.align		4
.L_265:
        /*0068*/ 	.byte	0x04, 0x17
        /*006a*/ 	.short	(.L_267 - .L_266)
.L_266:
        /*006c*/ 	.word	0x00000000
        /*0070*/ 	.short	0x0000
        /*0072*/ 	.short	0x0000
        /*0074*/ 	.byte	0x00, 0xf0, 0x21, 0x00


	//----- nvinfo : EIATTR_SPARSE_MMA_MASK
	.align		4
.L_267:
        /*0078*/ 	.byte	0x03, 0x50
        /*007a*/ 	.short	0x0000


	//----- nvinfo : EIATTR_MAXREG_COUNT
	.align		4
        /*007c*/ 	.byte	0x03, 0x1b
        /*007e*/ 	.short	0x00ff


	//----- nvinfo : EIATTR_NUM_BARRIERS
	.align		4
        /*0080*/ 	.byte	0x02, 0x4c
        /*0082*/ 	.byte	0x01
	.zero		1


	//----- nvinfo : EIATTR_MERCURY_ISA_VERSION
	.align		4
        /*0084*/ 	.byte	0x03, 0x5f
        /*0086*/ 	.short	0x0101


	//----- nvinfo : EIATTR_COOP_GROUP_MASK_REGIDS
	.align		4
        /*0088*/ 	.byte	0x04, 0x29
        /*008a*/ 	.short	(.L_269 - .L_268)


	//   ....[0]....
.L_268:
        /*008c*/ 	.word	0xffffffff


	//   ....[1]....
        /*0090*/ 	.word	0xffffffff


	//   ....[2]....
        /*0094*/ 	.word	0xffffffff


	//   ....[3]....
        /*0098*/ 	.word	0xffffffff


	//   ....[4]....
        /*009c*/ 	.word	0xffffffff


	//   ....[5]....
        /*00a0*/ 	.word	0xffffffff


	//   ....[6]....
        /*00a4*/ 	.word	0xffffffff


	//   ....[7]....
        /*00a8*/ 	.word	0xffffffff


	//   ....[8]....
        /*00ac*/ 	.word	0xffffffff


	//   ....[9]....
        /*00b0*/ 	.word	0xffffffff


	//   ....[10]....
        /*00b4*/ 	.word	0x05000008


	//   ....[11]....
        /*00b8*/ 	.word	0x05000008


	//   ....[12]....
        /*00bc*/ 	.word	0x05000008


	//   ....[13]....
        /*00c0*/ 	.word	0x05000008


	//   ....[14]....
        /*00c4*/ 	.word	0x05000008


	//----- nvinfo : EIATTR_COOP_GROUP_INSTR_OFFSETS
	.align		4
.L_269:
        /*00c8*/ 	.byte	0x04, 0x28
        /*00ca*/ 	.short	(.L_271 - .L_270)


	//   ....[0]....
.L_270:
        /*00cc*/ 	.word	0x000006e0


	//   ....[1]....
        /*00d0*/ 	.word	0x000007d0


	//   ....[2]....
        /*00d4*/ 	.word	0x00000820


	//   ....[3]....
        /*00d8*/ 	.word	0x00000860


	//   ....[4]....
        /*00dc*/ 	.word	0x000008a0


	//   ....[5]....
        /*00e0*/ 	.word	0x00000940


	//   ....[6]....
        /*00e4*/ 	.word	0x00000960


	//   ....[7]....
        /*00e8*/ 	.word	0x00000980


	//   ....[8]....
        /*00ec*/ 	.word	0x000009a0


	//   ....[9]....
        /*00f0*/ 	.word	0x000009c0


	//   ....[10]....
        /*00f4*/ 	.word	0x00000b80


	//   ....[11]....
        /*00f8*/ 	.word	0x00000bf0


	//   ....[12]....
        /*00fc*/ 	.word	0x00000c60


	//   ....[13]....
        /*0100*/ 	.word	0x00000cd0


	//   ....[14]....
        /*0104*/ 	.word	0x00000d40


	//----- nvinfo : EIATTR_EXIT_INSTR_OFFSETS
	.align		4
.L_271:
        /*0108*/ 	.byte	0x04, 0x1c
        /*010a*/ 	.short	(.L_273 - .L_272)


	//   ....[0]....
.L_272:
        /*010c*/ 	.word	0x000009f0


	//   ....[1]....
        /*0110*/ 	.word	0x00000b00


	//   ....[2]....
        /*0114*/ 	.word	0x00000b30


	//----- nvinfo : EIATTR_MAX_THREADS
	.align		4
.L_273:
        /*0118*/ 	.byte	0x04, 0x05
        /*011a*/ 	.short	(.L_275 - .L_274)
.L_274:
        /*011c*/ 	.word	0x00000080
        /*0120*/ 	.word	0x00000001
        /*0124*/ 	.word	0x00000001


	//----- nvinfo : EIATTR_CRS_STACK_SIZE
	.align		4
.L_275:
        /*0128*/ 	.byte	0x04, 0x1e
        /*012a*/ 	.short	(.L_277 - .L_276)
.L_276:
        /*012c*/ 	.word	0x00000000


	//----- nvinfo : EIATTR_CBANK_PARAM_SIZE
	.align		4
.L_277:
        /*0130*/ 	.byte	0x03, 0x19
        /*0132*/ 	.short	0x0029


	//----- nvinfo : EIATTR_PARAM_CBANK
	.align		4
        /*0134*/ 	.byte	0x04, 0x0a
        /*0136*/ 	.short	(.L_279 - .L_278)
	.align		4
.L_278:
        /*0138*/ 	.word	index@(.nv.constant0._ZN2at6native61_GLOBAL__N__a41b8ba8_28_MultiLabelMarginCriterion_cu_26f6785b37multilabel_margin_loss_forward_kernelIN3c104HalfEfEEvPT_PKS5_PKlS6_iib)
        /*013c*/ 	.short	0x0210
        /*013e*/ 	.short	0x0029


	//----- nvinfo : EIATTR_SW_WAR
	.align		4
.L_279:
        /*0140*/ 	.byte	0x04, 0x36
        /*0142*/ 	.short	(.L_281 - .L_280)
.L_280:
        /*0144*/ 	.word	0x00000008
.L_281:


//--------------------- .nv.info._ZN2at6native61_GLOBAL__N__a41b8ba8_28_MultiLabelMarginCriterion_cu_26f6785b37multilabel_margin_loss_forward_kernelIffEEvPT_PKS3_PKlS4_iib --------------------------
	.section	.nv.info._ZN2at6native61_GLOBAL__N__a41b8ba8_28_MultiLabelMarginCriterion_cu_26f6785b37multilabel_margin_loss_forward_kernelIffEEvPT_PKS3_PKlS4_iib,"",@"SHT_CUDA_INFO"
	.sectionflags	@""
	.align	4


	//----- nvinfo : EIATTR_CUDA_API_VERSION
	.align		4
        /*0000*/ 	.byte	0x04, 0x37
        /*0002*/ 	.short	(.L_283 - .L_282)
.L_282:
        /*0004*/ 	.word	0x00000082


	//----- nvinfo : EIATTR_KPARAM_INFO
	.align		4
.L_283:
        /*0008*/ 	.byte	0x04, 0x17
        /*000a*/ 	.short	(.L_285 - .L_284)
.L_284:
        /*000c*/ 	.word	0x00000000
        /*0010*/ 	.short	0x0006
        /*0012*/ 	.short	0x0028
        /*0014*/ 	.byte	0x00, 0xf0, 0x05, 0x00


	//----- nvinfo : EIATTR_KPARAM_INFO
	.align		4
.L_285:
        /*0018*/ 	.byte	0x04, 0x17
        /*001a*/ 	.short	(.L_287 - .L_286)
.L_286:
        /*001c*/ 	.word	0x00000000
        /*0020*/ 	.short	0x0005
        /*0022*/ 	.short	0x0024
        /*0024*/ 	.byte	0x00, 0xf0, 0x11, 0x00


	//----- nvinfo : EIATTR_KPARAM_INFO
	.align		4
.L_287:
        /*0028*/ 	.byte	0x04, 0x17
        /*002a*/ 	.short	(.L_289 - .L_288)
.L_288:
        /*002c*/ 	.word	0x00000000
        /*0030*/ 	.short	0x0004
        /*0032*/ 	.short	0x0020
        /*0034*/ 	.byte	0x00, 0xf0, 0x11, 0x00


	//----- nvinfo : EIATTR_KPARAM_INFO
	.align		4
.L_289:
        /*0038*/ 	.byte	0x04, 0x17
        /*003a*/ 	.short	(.L_291 - .L_290)
.L_290:
        /*003c*/ 	.word	0x00000000
        /*0040*/ 	.short	0x0003
        /*0042*/ 	.short	0x0018
        /*0044*/ 	.byte	0x00, 0xf0, 0x21, 0x00


	//----- nvinfo : EIATTR_KPARAM_INFO
	.align		4
.L_291:
        /*0048*/ 	.byte	0x04, 0x17
        /*004a*/ 	.short	(.L_293 - .L_292)
.L_292:
        /*004c*/ 	.word	0x00000000
        /*0050*/ 	.short	0x0002
        /*0052*/ 	.short	0x0010
        /*0054*/ 	.byte	0x00, 0xf0, 0x21, 0x00


	//----- nvinfo : EIATTR_KPARAM_INFO
	.align		4
.L_293:
        /*0058*/ 	.byte	0x04, 0x17
        /*005a*/ 	.short	(.L_295 - .L_294)
.L_294:
        /*005c*/ 	.word	0x00000000
        /*0060*/ 	.short	0x0001
        /*0062*/ 	.short	0x0008
        /*0064*/ 	.byte	0x00, 0xf0, 0x21, 0x00


	//----- nvinfo : EIATTR_KPARAM_INFO
	.align		4
.L_295:
        /*0068*/ 	.byte	0x04, 0x17
        /*006a*/ 	.short	(.L_297 - .L_296)
.L_296:
        /*006c*/ 	.word	0x00000000
        /*0070*/ 	.short	0x0000
        /*0072*/ 	.short	0x0000
        /*0074*/ 	.byte	0x00, 0xf0, 0x21, 0x00


	//----- nvinfo : EIATTR_SPARSE_MMA_MASK
	.align		4
.L_297:
        /*0078*/ 	.byte	0x03, 0x50
        /*007a*/ 	.short	0x0000


	//----- nvinfo : EIATTR_MAXREG_COUNT
	.align		4
        /*007c*/ 	.byte	0x03, 0x1b
        /*007e*/ 	.short	0x00ff


	//----- nvinfo : EIATTR_NUM_BARRIERS
	.align		4
        /*0080*/ 	.byte	0x02, 0x4c
        /*0082*/ 	.byte	0x01
	.zero		1


	//----- nvinfo : EIATTR_MERCURY_ISA_VERSION
	.align		4
        /*0084*/ 	.byte	0x03, 0x5f
        /*0086*/ 	.short	0x0101


	//----- nvinfo : EIATTR_COOP_GROUP_MASK_REGIDS
	.align		4
        /*0088*/ 	.byte	0x04, 0x29
        /*008a*/ 	.short	(.L_299 - .L_298)


	//   ....[0]....
.L_298:
        /*008c*/ 	.word	0xffffffff


	//   ....[1]....
        /*0090*/ 	.word	0xffffffff


	//   ....[2]....
        /*0094*/ 	.word	0xffffffff


	//   ....[3]....
        /*0098*/ 	.word	0xffffffff


	//   ....[4]....
        /*009c*/ 	.word	0xffffffff


	//   ....[5]....
        /*00a0*/ 	.word	0xffffffff


	//   ....[6]....
        /*00a4*/ 	.word	0xffffffff


	//   ....[7]....
        /*00a8*/ 	.word	0xffffffff


	//   ....[8]....
        /*00ac*/ 	.word	0xffffffff


	//   ....[9]....
        /*00b0*/ 	.word	0xffffffff


	//   ....[10]....
        /*00b4*/ 	.word	0x05000008


	//   ....[11]....
        /*00b8*/ 	.word	0x05000008


	//   ....[12]....
        /*00bc*/ 	.word	0x05000008


	//   ....[13]....
        /*00c0*/ 	.word	0x05000008


	//   ....[14]....
        /*00c4*/ 	.word	0x05000008


	//----- nvinfo : EIATTR_COOP_GROUP_INSTR_OFFSETS
	.align		4
.L_299:
        /*00c8*/ 	.byte	0x04, 0x28
        /*00ca*/ 	.short	(.L_301 - .L_300)


	//   ....[0]....
.L_300:
        /*00cc*/ 	.word	0x00000660


	//   ....[1]....
        /*00d0*/ 	.word	0x00000750


	//   ....[2]....
        /*00d4*/ 	.word	0x000007a0


	//   ....[3]....
        /*00d8*/ 	.word	0x000007e0


	//   ....[4]....
        /*00dc*/ 	.word	0x00000830


	//   ....[5]....
        /*00e0*/ 	.word	0x000008c0


	//   ....[6]....
        /*00e4*/ 	.word	0x000008e0


	//   ....[7]....
        /*00e8*/ 	.word	0x00000900


	//   ....[8]....
        /*00ec*/ 	.word	0x00000920


	//   ....[9]....
        /*00f0*/ 	.word	0x00000940


	//   ....[10]....
        /*00f4*/ 	.word	0x00000b00


	//   ....[11]....
        /*00f8*/ 	.word	0x00000b70


	//   ....[12]....
        /*00fc*/ 	.word	0x00000be0


	//   ....[13]....
        /*0100*/ 	.word	0x00000c50


	//   ....[14]....
        /*0104*/ 	.word	0x00000cc0


	//----- nvinfo : EIATTR_EXIT_INSTR_OFFSETS
	.align		4
.L_301:
        /*0108*/ 	.byte	0x04, 0x1c
        /*010a*/ 	.short	(.L_303 - .L_302)


	//   ....[0]....
.L_302:
        /*010c*/ 	.word	0x00000970


	//   ....[1]....
        /*0110*/ 	.word	0x00000a70


	//   ....[2]....
        /*0114*/ 	.word	0x00000ab0


	//----- nvinfo : EIATTR_MAX_THREADS
	.align		4
.L_303:
        /*0118*/ 	.byte	0x04, 0x05
        /*011a*/ 	.short	(.L_305 - .L_304)
.L_304:
        /*011c*/ 	.word	0x00000080
        /*0120*/ 	.word	0x00000001
        /*0124*/ 	.word	0x00000001


	//----- nvinfo : EIATTR_CRS_STACK_SIZE
	.align		4
.L_305:
        /*0128*/ 	.byte	0x04, 0x1e
        /*012a*/ 	.short	(.L_307 - .L_306)
.L_306:
        /*012c*/ 	.word	0x00000000


	//----- nvinfo : EIATTR_CBANK_PARAM_SIZE
	.align		4
.L_307:
        /*0130*/ 	.byte	0x03, 0x19
        /*0132*/ 	.short	0x0029


	//----- nvinfo : EIATTR_PARAM_CBANK
	.align		4
        /*0134*/ 	.byte	0x04, 0x0a
        /*0136*/ 	.short	(.L_309 - .L_308)
	.align		4
.L_308:
        /*0138*/ 	.word	index@(.nv.constant0._ZN2at6native61_GLOBAL__N__a41b8ba8_28_MultiLabelMarginCriterion_cu_26f6785b37multilabel_margin_loss_forward_kernelIffEEvPT_PKS3_PKlS4_iib)
        /*013c*/ 	.short	0x0210
        /*013e*/ 	.short	0x0029


	//----- nvinfo : EIATTR_SW_WAR
	.align		4
.L_309:
        /*0140*/ 	.byte	0x04, 0x36
        /*0142*/ 	.short	(.L_311 - .L_310)
.L_310:
        /*0144*/ 	.word	0x00000008
.L_311:


//--------------------- .nv.info._ZN2at6native61_GLOBAL__N__a41b8ba8_28_MultiLabelMarginCriterion_cu_26f6785b37multilabel_margin_loss_forward_kernelIddEEvPT_PKS3_PKlS4_iib --------------------------
	.section	.nv.info._ZN2at6native61_GLOBAL__N__a41b8ba8_28_MultiLabelMarginCriterion_cu_26f6785b37multilabel_margin_loss_forward_kernelIddEEvPT_PKS3_PKlS4_iib,"",@"SHT_CUDA_INFO"
	.sectionflags	@""
	.align	4


	//----- nvinfo : EIATTR_CUDA_API_VERSION
	.align		4
        /*0000*/ 	.byte	0x04, 0x37
        /*0002*/ 	.short	(.L_313 - .L_312)
.L_312:
        /*0004*/ 	.word	0x00000082


	//----- nvinfo : EIATTR_KPARAM_INFO
	.align		4
.L_313:
        /*0008*/ 	.byte	0x04, 0x17
        /*000a*/ 	.short	(.L_315 - .L_314)
.L_314:
        /*000c*/ 	.word	0x00000000
        /*0010*/ 	.short	0x0006
        /*0012*/ 	.short	0x0028
        /*0014*/ 	.byte	0x00, 0xf0, 0x05, 0x00


	//----- nvinfo : EIATTR_KPARAM_INFO
	.align		4
.L_315:
        /*0018*/ 	.byte	0x04, 0x17
        /*001a*/ 	.short	(.L_317 - .L_316)
.L_316:
        /*001c*/ 	.word	0x00000000
        /*0020*/ 	.short	0x0005
        /*0022*/ 	.short	0x0024
        /*0024*/ 	.byte	0x00, 0xf0, 0x11, 0x00


	//----- nvinfo : EIATTR_KPARAM_INFO
	.align		4
.L_317:
        /*0028*/ 	.byte	0x04, 0x17
        /*002a*/ 	.short	(.L_319 - .L_318)
.L_318:
        /*002c*/ 	.word	0x00000000
        /*0030*/ 	.short	0x0004
        /*0032*/ 	.short	0x0020
        /*0034*/ 	.byte	0x00, 0xf0, 0x11, 0x00


	//----- nvinfo : EIATTR_KPARAM_INFO
	.align		4
.L_319:
        /*0038*/ 	.byte	0x04, 0x17
        /*003a*/ 	.short	(.L_321 - .L_320)
.L_320:
        /*003c*/ 	.word	0x00000000
        /*0040*/ 	.short	0x0003
        /*0042*/ 	.short	0x0018
        /*0044*/ 	.byte	0x00, 0xf0, 0x21, 0x00


	//----- nvinfo : EIATTR_KPARAM_INFO
	.align		4
.L_321:
        /*0048*/ 	.byte	0x04, 0x17
        /*004a*/ 	.short	(.L_323 - .L_322)
.L_322:
        /*004c*/ 	.word	0x00000000
        /*0050*/ 	.short	0x0002
        /*0052*/ 	.short	0x0010
        /*0054*/ 	.byte	0x00, 0xf0, 0x21, 0x00


	//----- nvinfo : EIATTR_KPARAM_INFO
	.align		4
.L_323:
        /*0058*/ 	.byte	0x04, 0x17
        /*005a*/ 	.short	(.L_325 - .L_324)
.L_324:
        /*005c*/ 	.word	0x00000000
        /*0060*/ 	.short	0x0001
        /*0062*/ 	.short	0x0008
        /*0064*/ 	.byte	0x00, 0xf0, 0x21, 0x00


	//----- nvinfo : EIATTR_KPARAM_INFO
	.align		4
.L_325:
        /*0068*/ 	.byte	0x04, 0x17
        /*006a*/ 	.short	(.L_327 - .L_326)
.L_326:
        /*006c*/ 	.word	0x00000000
        /*0070*/ 	.short	0x0000
        /*0072*/ 	.short	0x0000
        /*0074*/ 	.byte	0x00, 0xf0, 0x21, 0x00


	//----- nvinfo : EIATTR_SPARSE_MMA_MASK
	.align		4
.L_327:
        /*0078*/ 	.byte	0x03, 0x50
        /*007a*/ 	.short	0x0000


	//----- nvinfo : EIATTR_MAXREG_COUNT
	.align		4
        /*007c*/ 	.byte	0x03, 0x1b
        /*007e*/ 	.short	0x00ff


	//----- nvinfo : EIATTR_NUM_BARRIERS
	.align		4
        /*0080*/ 	.byte	0x02, 0x4c
        /*0082*/ 	.byte	0x01
	.zero		1


	//----- nvinfo : EIATTR_MERCURY_ISA_VERSION
	.align		4
        /*0084*/ 	.byte	0x03, 0x5f
        /*0086*/ 	.short	0x0101


	//----- nvinfo : EIATTR_COOP_GROUP_MASK_REGIDS
	.align		4
        /*0088*/ 	.byte	0x04, 0x29
        /*008a*/ 	.short	(.L_329 - .L_328)


	//   ....[0]....
.L_328:
        /*008c*/ 	.word	0xffffffff


	//   ....[1]....
        /*0090*/ 	.word	0xffffffff


	//   ....[2]....
        /*0094*/ 	.word	0xffffffff


	//   ....[3]....
        /*0098*/ 	.word	0xffffffff


	//   ....[4]....
        /*009c*/ 	.word	0xffffffff


	//   ....[5]....
        /*00a0*/ 	.word	0xffffffff


	//   ....[6]....
        /*00a4*/ 	.word	0xffffffff


	//   ....[7]....
        /*00a8*/ 	.word	0xffffffff


	//   ....[8]....
        /*00ac*/ 	.word	0xffffffff


	//   ....[9]....
        /*00b0*/ 	.word	0xffffffff


	//   ....[10]....
        /*00b4*/ 	.word	0xffffffff


	//   ....[11]....
        /*00b8*/ 	.word	0xffffffff


	//   ....[12]....
        /*00bc*/ 	.word	0xffffffff


	//   ....[13]....
        /*00c0*/ 	.word	0xffffffff


	//   ....[14]....
        /*00c4*/ 	.word	0xffffffff


	//   ....[15]....
        /*00c8*/ 	.word	0xffffffff


	//   ....[16]....
        /*00cc*/ 	.word	0xffffffff


	//   ....[17]....
        /*00d0*/ 	.word	0xffffffff


	//   ....[18]....
        /*00d4*/ 	.word	0xffffffff


	//   ....[19]....
        /*00d8*/ 	.word	0xffffffff


	//   ....[20]....
        /*00dc*/ 	.word	0x05000000


	//   ....[21]....
        /*00e0*/ 	.word	0x05000000


	//   ....[22]....
        /*00e4*/ 	.word	0x05000000


	//   ....[23]....
        /*00e8*/ 	.word	0x05000000


	//   ....[24]....
        /*00ec*/ 	.word	0x05000000


	//   ....[25]....
        /*00f0*/ 	.word	0x05000000


	//   ....[26]....
        /*00f4*/ 	.word	0x05000000


	//   ....[27]....
        /*00f8*/ 	.word	0x05000000


	//   ....[28]....
        /*00fc*/ 	.word	0x05000000


	//   ....[29]....
        /*0100*/ 	.word	0x05000000


	//----- nvinfo : EIATTR_COOP_GROUP_INSTR_OFFSETS
	.align		4
.L_329:
        /*0104*/ 	.byte	0x04, 0x28
        /*0106*/ 	.short	(.L_331 - .L_330)


	//   ....[0]....
.L_330:
        /*0108*/ 	.word	0x00000710


	//   ....[1]....
        /*010c*/ 	.word	0x00000750


	//   ....[2]....
        /*0110*/ 	.word	0x000007d0


	//   ....[3]....
        /*0114*/ 	.word	0x000007e0


	//   ....[4]....
        /*0118*/ 	.word	0x00000820


	//   ....[5]....
        /*011c*/ 	.word	0x00000840


	//   ....[6]....
        /*0120*/ 	.word	0x000008a0


	//   ....[7]....
        /*0124*/ 	.word	0x000008b0


	//   ....[8]....
        /*0128*/ 	.word	0x00000900


	//   ....[9]....
        /*012c*/ 	.word	0x00000930


	//   ....[10]....
        /*0130*/ 	.word	0x000009c0


	//   ....[11]....
        /*0134*/ 	.word	0x000009d0


	//   ....[12]....
        /*0138*/ 	.word	0x000009f0


	//   ....[13]....
        /*013c*/ 	.word	0x00000a00


	//   ....[14]....
        /*0140*/ 	.word	0x00000a40


	//   ....[15]....
        /*0144*/ 	.word	0x00000a50


	//   ....[16]....
        /*0148*/ 	.word	0x00000a90


	//   ....[17]....
        /*014c*/ 	.word	0x00000aa0


	//   ....[18]....
        /*0150*/ 	.word	0x00000ae0


	//   ....[19]....
        /*0154*/ 	.word	0x00000af0


	//   ....[20]....
        /*0158*/ 	.word	0x00000f60


	//   ....[21]....
        /*015c*/ 	.word	0x00000fb0


	//   ....[22]....
        /*0160*/ 	.word	0x00001020


	//   ....[23]....
        /*0164*/ 	.word	0x00001070


	//   ....[24]....
        /*0168*/ 	.word	0x000010e0


	//   ....[25]....
        /*016c*/ 	.word	0x00001130


	//   ....[26]....
        /*0170*/ 	.word	0x000011a0


	//   ....[27]....
        /*0174*/ 	.word	0x000011f0


	//   ....[28]....
        /*0178*/ 	.word	0x00001260


	//   ....[29]....
        /*017c*/ 	.word	0x000012b0


	//----- nvinfo : EIATTR_EXIT_INSTR_OFFSETS
	.align		4
.L_331:
        /*0180*/ 	.byte	0x04, 0x1c
        /*0182*/ 	.short	(.L_333 - .L_332)


	//   ....[0]....
.L_332:
        /*0184*/ 	.word	0x00000b20


	//   ....[1]....
        /*0188*/ 	.word	0x00000eb0


	//   ....[2]....
        /*018c*/ 	.word	0x00000f00


	//----- nvinfo : EIATTR_MAX_THREADS
	.align		4
.L_333:
        /*0190*/ 	.byte	0x04, 0x05
        /*0192*/ 	.short	(.L_335 - .L_334)
.L_334:
        /*0194*/ 	.word	0x00000080
        /*0198*/ 	.word	0x00000001
        /*019c*/ 	.word	0x00000001


	//----- nvinfo : EIATTR_CRS_STACK_SIZE
	.align		4
.L_335:
        /*01a0*/ 	.byte	0x04, 0x1e
        /*01a2*/ 	.short	(.L_337 - .L_336)
.L_336:
        /*01a4*/ 	.word	0x00000000


	//----- nvinfo : EIATTR_CBANK_PARAM_SIZE
	.align		4
.L_337:
        /*01a8*/ 	.byte	0x03, 0x19
        /*01aa*/ 	.short	0x0029


	//----- nvinfo : EIATTR_PARAM_CBANK
	.align		4
        /*01ac*/ 	.byte	0x04, 0x0a
        /*01ae*/ 	.short	(.L_339 - .L_338)
	.align		4
.L_338:
        /*01b0*/ 	.word	index@(.nv.constant0._ZN2at6native61_GLOBAL__N__a41b8ba8_28_MultiLabelMarginCriterion_cu_26f6785b37multilabel_margin_loss_forward_kernelIddEEvPT_PKS3_PKlS4_iib)
        /*01b4*/ 	.short	0x0210
        /*01b6*/ 	.short	0x0029


	//----- nvinfo : EIATTR_SW_WAR
	.align		4
.L_339:
        /*01b8*/ 	.byte	0x04, 0x36
        /*01ba*/ 	.short	(.L_341 - .L_340)
.L_340:
        /*01bc*/ 	.word	0x00000008
.L_341:


//--------------------- .nv.callgraph             --------------------------
	.section	.nv.callgraph,"",@"SHT_CUDA_CALLGRAPH"
	.align	4
	.sectionentsize	8
	.align		4
        /*0000*/ 	.word	0x00000000
	.align		4
        /*0004*/ 	.word	0xffffffff
	.align		4
        /*0008*/ 	.word	0x00000000
	.align		4
        /*000c*/ 	.word	0xfffffffe
	.align		4
        /*0010*/ 	.word	0x00000000
	.align		4
        /*0014*/ 	.word	0xfffffffd
	.align		4
        /*0018*/ 	.word	0x00000000
	.align		4
        /*001c*/ 	.word	0xfffffffc


//--------------------- .nv.constant4             --------------------------
	.section	.nv.constant4,"a",@progbits
	.align	8
	.align		8
.nv.constant4:
        /*0000*/ 	.dword	_ZN59_INTERNAL_a41b8ba8_28_MultiLabelMarginCriterion_cu_26f6785b4cuda3std3__45__cpo5beginE
	.align		8
        /*0008*/ 	.dword	_ZN59_INTERNAL_a41b8ba8_28_MultiLabelMarginCriterion_cu_26f6785b4cuda3std3__45__cpo3endE
	.align		8
        /*0010*/ 	.dword	_ZN59_INTERNAL_a41b8ba8_28_MultiLabelMarginCriterion_cu_26f6785b4cuda3std3__45__cpo6cbeginE
	.align		8
        /*0018*/ 	.dword	_ZN59_INTERNAL_a41b8ba8_28_MultiLabelMarginCriterion_cu_26f6785b4cuda3std3__45__cpo4cendE
	.align		8
        /*0020*/ 	.dword	_ZN59_INTERNAL_a41b8ba8_28_MultiLabelMarginCriterion_cu_26f6785b4cuda3std3__45__cpo6rbeginE
	.align		8
        /*0028*/ 	.dword	_ZN59_INTERNAL_a41b8ba8_28_MultiLabelMarginCriterion_cu_26f6785b4cuda3std3__45__cpo4rendE
	.align		8
        /*0030*/ 	.dword	_ZN59_INTERNAL_a41b8ba8_28_MultiLabelMarginCriterion_cu_26f6785b4cuda3std3__45__cpo7crbeginE
	.align		8
        /*0038*/ 	.dword	_ZN59_INTERNAL_a41b8ba8_28_MultiLabelMarginCriterion_cu_26f6785b4cuda3std3__45__cpo5crendE
	.align		8
        /*0040*/ 	.dword	_ZN59_INTERNAL_a41b8ba8_28_MultiLabelMarginCriterion_cu_26f6785b4cuda3std3__461_GLOBAL__N__a41b8ba8_28_MultiLabelMarginCriterion_cu_26f6785b6ignoreE
	.align		8
        /*0048*/ 	.dword	_ZN59_INTERNAL_a41b8ba8_28_MultiLabelMarginCriterion_cu_26f6785b4cuda3std3__419piecewise_constructE
	.align		8
        /*0050*/ 	.dword	_ZN59_INTERNAL_a41b8ba8_28_MultiLabelMarginCriterion_cu_26f6785b4cuda3std3__48in_placeE
	.align		8
        /*0058*/ 	.dword	_ZN59_INTERNAL_a41b8ba8_28_MultiLabelMarginCriterion_cu_26f6785b4cuda3std3__420unreachable_sentinelE
	.align		8
        /*0060*/ 	.dword	_ZN59_INTERNAL_a41b8ba8_28_MultiLabelMarginCriterion_cu_26f6785b4cuda3std6ranges3__45__cpo4swapE
	.align		8
        /*0068*/ 	.dword	_ZN59_INTERNAL_a41b8ba8_28_MultiLabelMarginCriterion_cu_26f6785b4cuda3std6ranges3__45__cpo9iter_moveE
	.align		8
        /*0070*/ 	.dword	_ZN59_INTERNAL_a41b8ba8_28_MultiLabelMarginCriterion_cu_26f6785b4cuda3std6ranges3__45__cpo5beginE
	.align		8
        /*0078*/ 	.dword	_ZN59_INTERNAL_a41b8ba8_28_MultiLabelMarginCriterion_cu_26f6785b4cuda3std6ranges3__45__cpo3endE
	.align		8
        /*0080*/ 	.dword	_ZN59_INTERNAL_a41b8ba8_28_MultiLabelMarginCriterion_cu_26f6785b4cuda3std6ranges3__45__cpo6cbeginE
	.align		8
        /*0088*/ 	.dword	_ZN59_INTERNAL_a41b8ba8_28_MultiLabelMarginCriterion_cu_26f6785b4cuda3std6ranges3__45__cpo4cendE
	.align		8
        /*0090*/ 	.dword	_ZN59_INTERNAL_a41b8ba8_28_MultiLabelMarginCriterion_cu_26f6785b4cuda3std6ranges3__45__cpo7advanceE
	.align		8
        /*0098*/ 	.dword	_ZN59_INTERNAL_a41b8ba8_28_MultiLabelMarginCriterion_cu_26f6785b4cuda3std6ranges3__45__cpo9iter_swapE
	.align		8
        /*00a0*/ 	.dword	_ZN59_INTERNAL_a41b8ba8_28_MultiLabelMarginCriterion_cu_26f6785b4cuda3std6ranges3__45__cpo4nextE
	.align		8
        /*00a8*/ 	.dword	_ZN59_INTERNAL_a41b8ba8_28_MultiLabelMarginCriterion_cu_26f6785b4cuda3std6ranges3__45__cpo4prevE
	.align		8
        /*00b0*/ 	.dword	_ZN59_INTERNAL_a41b8ba8_28_MultiLabelMarginCriterion_cu_26f6785b4cuda3std6ranges3__45__cpo4dataE
	.align		8
        /*00b8*/ 	.dword	_ZN59_INTERNAL_a41b8ba8_28_MultiLabelMarginCriterion_cu_26f6785b4cuda3std6ranges3__45__cpo5cdataE
	.align		8
        /*00c0*/ 	.dword	_ZN59_INTERNAL_a41b8ba8_28_MultiLabelMarginCriterion_cu_26f6785b4cuda3std6ranges3__45__cpo4sizeE
	.align		8
        /*00c8*/ 	.dword	_ZN59_INTERNAL_a41b8ba8_28_MultiLabelMarginCriterion_cu_26f6785b4cuda3std6ranges3__45__cpo5ssizeE
	.align		8
        /*00d0*/ 	.dword	_ZN59_INTERNAL_a41b8ba8_28_MultiLabelMarginCriterion_cu_26f6785b4cuda3std6ranges3__45__cpo8distanceE
	.align		8
        /*00d8*/ 	.dword	_ZN59_INTERNAL_a41b8ba8_28_MultiLabelMarginCriterion_cu_26f6785b6thrust23THRUST_300001_SM_900_NS6system6detail10sequential3seqE


//--------------------- .text._ZN2at6native61_GLOBAL__N__a41b8ba8_28_MultiLabelMarginCriterion_cu_26f6785b38multilabel_margin_loss_backward_kernelIN3c108BFloat16EfEEvPT_PKS5_S8_PKlS8_iibb --------------------------
	.section	.text._ZN2at6native61_GLOBAL__N__a41b8ba8_28_MultiLabelMarginCriterion_cu_26f6785b38multilabel_margin_loss_backward_kernelIN3c108BFloat16EfEEvPT_PKS5_S8_PKlS8_iibb,"ax",@progbits
	.align	128
.text._ZN2at6native61_GLOBAL__N__a41b8ba8_28_MultiLabelMarginCriterion_cu_26f6785b38multilabel_margin_loss_backward_kernelIN3c108BFloat16EfEEvPT_PKS5_S8_PKlS8_iibb:
        .type           _ZN2at6native61_GLOBAL__N__a41b8ba8_28_MultiLabelMarginCriterion_cu_26f6785b38multilabel_margin_loss_backward_kernelIN3c108BFloat16EfEEvPT_PKS5_S8_PKlS8_iibb,@function
        .size           _ZN2at6native61_GLOBAL__N__a41b8ba8_28_MultiLabelMarginCriterion_cu_26f6785b38multilabel_margin_loss_backward_kernelIN3c108BFloat16EfEEvPT_PKS5_S8_PKlS8_iibb,(.L_x_225 - _ZN2at6native61_GLOBAL__N__a41b8ba8_28_MultiLabelMarginCriterion_cu_26f6785b38multilabel_margin_loss_backward_kernelIN3c108BFloat16EfEEvPT_PKS5_S8_PKlS8_iibb)
        .other          _ZN2at6native61_GLOBAL__N__a41b8ba8_28_MultiLabelMarginCriterion_cu_26f6785b38multilabel_margin_loss_backward_kernelIN3c108BFloat16EfEEvPT_PKS5_S8_PKlS8_iibb,@"STO_CUDA_ENTRY STV_DEFAULT"
_ZN2at6native61_GLOBAL__N__a41b8ba8_28_MultiLabelMarginCriterion_cu_26f6785b38multilabel_margin_loss_backward_kernelIN3c108BFloat16EfEEvPT_PKS5_S8_PKlS8_iibb:
[----:B------:R-:W-:Y:S01]  /*0000*/  LDC R1, c[0x0][0x28] ;  /* 0x00000a00ff017b82 */ /* 0x000fe20000000800 */
[----:B------:R-:W-:Y:S01]  /*0010*/  ULDC.U8 UR4, c[0x0][0x240] ;  /* 0x0000900000047ab9 */ /* 0x000fe20000000000 */
[----:B------:R-:W0:Y:S01]  /*0020*/  S2R R5, SR_CTAID.X ;  /* 0x0000000000057919 */ /* 0x000e220000002500 */
[----:B------:R-:W-:Y:S01]  /*0030*/  UPRMT UR5, UR4, 0x8880, URZ ;  /* 0x0000888004057896 */ /* 0x000fe2000800003f */
[----:B------:R-:W-:Y:S02]  /*0040*/  ULDC.64 UR6, c[0x0][0x208] ;  /* 0x0000820000067ab9 */ /* 0x000fe40000000a00 */
[----:B------:R-:W-:Y:S02]  /*0050*/  ULDC.S8 UR4, c[0x0][0x241] ;  /* 0x0000904000047ab9 */ /* 0x000fe40000000200 */
[----:B------:R-:W-:-:S03]  /*0060*/  UISETP.NE.AND UP0, UPT, UR4, URZ, UPT ;  /* 0x0000003f0400728c */ /* 0x000fc6000bf05270 */
[----:B------:R-:W-:Y:S02]  /*0070*/  UMOV UR4, UR5 ;  /* 0x0000000500047c82 */ /* 0x000fe40008000000 */
[----:B------:R-:W-:-:S03]  /*0080*/  UISETP.NE.AND UP0, UPT, UR4, URZ, UP0 ;  /* 0x0000003f0400728c */ /* 0x000fc60008705270 */
[----:B------:R-:W-:Y:S02]  /*0090*/  ULDC.64 UR4, c[0x0][0x238] ;  /* 0x00008e0000047ab9 */ /* 0x000fe40000000a00 */
[----:B------:R-:W-:-:S04]  /*00a0*/  USEL UR4, UR4, 0x1, UP0 ;  /* 0x0000000104047887 */ /* 0x000fc80008000000 */
[----:B------:R-:W-:-:S06]  /*00b0*/  UIMAD UR4, UR4, UR5, URZ ;  /* 0x00000005040472a4 */ /* 0x000fcc000f8e023f */
[----:B------:R-:W-:-:S05]  /*00c0*/  I2FP.F32.S32 R0, UR4 ;  /* 0x0000000400007c45 */ /* 0x000fca0008201400 */
[----:B------:R-:W-:Y:S01]  /*00d0*/  FMUL.FTZ R0, R0, 1 ;  /* 0x3f80000000007820 */ /* 0x000fe20000410000 */
[----:B0-----:R-:W-:-:S03]  /*00e0*/  IMAD R4, R5, UR5, RZ ;  /* 0x0000000505047c24 */ /* 0x001fc6000f8e02ff */
[----:B------:R0:W1:Y:S02]  /*00f0*/  F2F.F64.F32 R6, R0 ;  /* 0x0000000000067310 */ /* 0x0000640000201800 */
[----:B0-----:R-:W-:-:S06]  /*0100*/  SHF.R.S32.HI R0, RZ, 0x1f, R4 ;  /* 0x0000001fff007819 */ /* 0x001fcc0000011404 */
[----:B-1----:R-:W0:Y:S01]  /*0110*/  MUFU.RCP64H R3, R7 ;  /* 0x0000000700037308 */ /* 0x002e220000001800 */
[----:B------:R-:W-:-:S05]  /*0120*/  VIADD R2, R7, 0x300402 ;  /* 0x0030040207027836 */ /* 0x000fca0000000000 */
[----:B------:R-:W-:Y:S01]  /*0130*/  FSETP.GEU.AND P0, PT, |R2|, 5.8789094863358348022e-39, PT ;  /* 0x004004020200780b */ /* 0x000fe20003f0e200 */
[----:B0-----:R-:W-:-:S08]  /*0140*/  DFMA R8, -R6, R2, 1 ;  /* 0x3ff000000608742b */ /* 0x001fd00000000102 */
[----:B------:R-:W-:-:S08]  /*0150*/  DFMA R8, R8, R8, R8 ;  /* 0x000000080808722b */ /* 0x000fd00000000008 */
[----:B------:R-:W-:-:S08]  /*0160*/  DFMA R8, R2, R8, R2 ;  /* 0x000000080208722b */ /* 0x000fd00000000002 */
[----:B------:R-:W-:-:S08]  /*0170*/  DFMA R10, -R6, R8, 1 ;  /* 0x3ff00000060a742b */ /* 0x000fd00000000108 */
[----:B------:R-:W-:Y:S01]  /*0180*/  DFMA R8, R8, R10, R8 ;  /* 0x0000000a0808722b */ /* 0x000fe20000000008 */
[----:B------:R-:W-:Y:S10]  /*0190*/  @P0 BRA `(.L_x_0) ;  /* 0x0000000000100947 */ /* 0x000ff40003800000 */
[----:B------:R-:W-:-:S05]  /*01a0*/  LOP3.LUT R2, R7, 0x7fffffff, RZ, 0xc0, !PT ;  /* 0x7fffffff07027812 */ /* 0x000fca00078ec0ff */
[----:B------:R-:W-:Y:S01]  /*01b0*/  VIADD R10, R2, 0xfff00000 ;  /* 0xfff00000020a7836 */ /* 0x000fe20000000000 */
[----:B------:R-:W-:-:S07]  /*01c0*/  MOV R2, 0x1e0 ;  /* 0x000001e000027802 */ /* 0x000fce0000000f00 */
[----:B------:R-:W-:Y:S05]  /*01d0*/  CALL.REL.NOINC `($__internal_0_$__cuda_sm20_dblrcp_rn_slowpath_v3) ;  /* 0x0000000c008c7944 */ /* 0x000fea0003c00000 */
.L_x_0:
[----:B------:R-:W0:Y:S01]  /*01e0*/  S2R R11, SR_TID.X ;  /* 0x00000000000b7919 */ /* 0x000e220000002100 */
[----:B------:R-:W0:Y:S01]  /*01f0*/  LDC R14, c[0x0][0x23c] ;  /* 0x00008f00ff0e7b82 */ /* 0x000e220000000800 */
[----:B------:R1:W2:Y:S01]  /*0200*/  F2F.F32.F64 R6, R8 ;  /* 0x0000000800067310 */ /* 0x0002a20000301000 */
[----:B------:R-:W-:Y:S01]  /*0210*/  UMOV UR4, 0xf0000000 ;  /* 0xf000000000047882 */ /* 0x000fe20000000000 */
[----:B------:R-:W-:Y:S01]  /*0220*/  UMOV UR5, 0x380fffff ;  /* 0x380fffff00057882 */ /* 0x000fe20000000000 */
[----:B------:R-:W-:Y:S01]  /*0230*/  BSSY B0, `(.L_x_1) ;  /* 0x000000f000007945 */ /* 0x000fe20003800000 */
[----:B------:R-:W-:Y:S01]  /*0240*/  DSETP.GEU.AND P0, PT, |R8|, UR4, PT ;  /* 0x0000000408007e2a */ /* 0x000fe2000bf0e200 */
[----:B0-----:R-:W-:-:S13]  /*0250*/  ISETP.GE.AND P1, PT, R11, R14, PT ;  /* 0x0000000e0b00720c */ /* 0x001fda0003f26270 */
[----:B-12---:R-:W-:Y:S05]  /*0260*/  @P1 BRA `(.L_x_2) ;  /* 0x00000000002c1947 */ /* 0x006fea0003800000 */
[----:B------:R-:W0:Y:S01]  /*0270*/  LDC R8, c[0x0][RZ] ;  /* 0x00000000ff087b82 */ /* 0x000e220000000800 */
[----:B------:R-:W-:-:S07]  /*0280*/  IMAD.MOV.U32 R7, RZ, RZ, R11 ;  /* 0x000000ffff077224 */ /* 0x000fce00078e000b */
[----:B------:R-:W1:Y:S02]  /*0290*/  LDC.64 R12, c[0x0][0x210] ;  /* 0x00008400ff0c7b82 */ /* 0x000e640000000a00 */
.L_x_3:
[----:B------:R-:W-:-:S04]  /*02a0*/  IADD3 R3, P1, R4, R7, RZ ;  /* 0x0000000704037210 */ /* 0x000fc80007f3e0ff */
[----:B------:R-:W-:Y:S01]  /*02b0*/  LEA.HI.X.SX32 R10, R7, R0, 0x1, P1 ;  /* 0x00000000070a7211 */ /* 0x000fe200008f0eff */
[----:B0-----:R-:W-:Y:S01]  /*02c0*/  IMAD.IADD R7, R8, 0x1, R7 ;  /* 0x0000000108077824 */ /* 0x001fe200078e0207 */
[----:B-1----:R-:W-:-:S04]  /*02d0*/  LEA R2, P1, R3, R12, 0x1 ;  /* 0x0000000c03027211 */ /* 0x002fc800078208ff */
[----:B------:R-:W-:Y:S02]  /*02e0*/  LEA.HI.X R3, R3, R13, R10, 0x1, P1 ;  /* 0x0000000d03037211 */ /* 0x000fe400008f0c0a */
[----:B------:R-:W-:-:S03]  /*02f0*/  ISETP.GE.AND P1, PT, R7, R14, PT ;  /* 0x0000000e0700720c */ /* 0x000fc60003f26270 */
[----:B------:R2:W-:Y:S10]  /*0300*/  STG.E.U16 desc[UR6][R2.64], RZ ;  /* 0x000000ff02007986 */ /* 0x0005f4000c101506 */
[----:B--2---:R-:W-:Y:S05]  /*0310*/  @!P1 BRA `(.L_x_3) ;  /* 0xfffffffc00e09947 */ /* 0x004fea000383ffff */
.L_x_2:
[----:B------:R-:W-:Y:S05]  /*0320*/  BSYNC B0 ;  /* 0x0000000000007941 */ /* 0x000fea0003800000 */
.L_x_1:
[----:B------:R-:W-:Y:S01]  /*0330*/  @!P0 FMUL R6, R6, 1.175494350822287508e-38 ;  /* 0x0080000006068820 */ /* 0x000fe20000400000 */
[----:B------:R-:W-:Y:S01]  /*0340*/  BAR.SYNC.DEFER_BLOCKING 0x0 ;  /* 0x0000000000007b1d */ /* 0x000fe20000010000 */
[----:B------:R-:W-:-:S05]  /*0350*/  ISETP.GE.AND P0, PT, R14, 0x1, PT ;  /* 0x000000010e00780c */ /* 0x000fca0003f06270 */
[----:B------:R0:W1:Y:S01]  /*0360*/  F2F.BF16.F32 R7, R6 ;  /* 0x0000000600077304 */ /* 0x0000620000202000 */
[----:B------:R-:W-:-:S07]  /*0370*/  ULDC.64 UR18, c[0x0][0x210] ;  /* 0x0000840000127ab9 */ /* 0x000fce0000000a00 */
[----:B------:R-:W-:Y:S05]  /*0380*/  @!P0 BRA `(.L_x_4) ;  /* 0x00000008001c8947 */ /* 0x000fea0003800000 */
[----:B------:R-:W2:Y:S01]  /*0390*/  S2UR UR5, SR_CgaCtaId ;  /* 0x00000000000579c3 */ /* 0x000ea20000008800 */
[----:B------:R-:W-:Y:S01]  /*03a0*/  SHF.R.S32.HI R2, RZ, 0x1f, R11 ;  /* 0x0000001fff027819 */ /* 0x000fe2000001140b */
[----:B------:R-:W-:Y:S01]  /*03b0*/  UMOV UR4, 0x400 ;  /* 0x0000040000047882 */ /* 0x000fe20000000000 */
[----:B------:R-:W-:Y:S01]  /*03c0*/  BSSY B0, `(.L_x_4) ;  /* 0x0000083000007945 */ /* 0x000fe20003800000 */
[----:B-1----:R-:W-:Y:S01]  /*03d0*/  IMAD.U32 R7, R7, 0x10000, RZ ;  /* 0x0001000007077824 */ /* 0x002fe200078e00ff */
[----:B------:R-:W-:Y:S01]  /*03e0*/  LEA.HI R2, R2, R11, RZ, 0x5 ;  /* 0x0000000b02027211 */ /* 0x000fe200078f28ff */
[----:B------:R-:W-:Y:S01]  /*03f0*/  IMAD.MOV.U32 R9, RZ, RZ, RZ ;  /* 0x000000ffff097224 */ /* 0x000fe200078e00ff */
[----:B------:R-:W-:Y:S01]  /*0400*/  ULDC UR8, c[0x0][0x0] ;  /* 0x0000000000087ab9 */ /* 0x000fe20000000800 */
[----:B------:R-:W-:Y:S01]  /*0410*/  ULDC UR9, c[0x0][0x23c] ;  /* 0x00008f0000097ab9 */ /* 0x000fe20000000800 */
[----:B0-----:R-:W-:Y:S01]  /*0420*/  LOP3.LUT R6, R2, 0xffffffe0, RZ, 0xc0, !PT ;  /* 0xffffffe002067812 */ /* 0x001fe200078ec0ff */
[----:B------:R-:W-:Y:S01]  /*0430*/  ULDC.64 UR16, c[0x0][0x210] ;  /* 0x0000840000107ab9 */ /* 0x000fe20000000a00 */
[----:B------:R-:W-:Y:S01]  /*0440*/  SHF.R.S32.HI R8, RZ, 0x5, R2 ;  /* 0x00000005ff087819 */ /* 0x000fe20000011402 */
[----:B------:R-:W-:Y:S01]  /*0450*/  ULDC.64 UR14, c[0x0][0x220] ;  /* 0x00008800000e7ab9 */ /* 0x000fe20000000a00 */
[----:B------:R-:W-:Y:S01]  /*0460*/  ULDC.64 UR12, c[0x0][0x230] ;  /* 0x00008c00000c7ab9 */ /* 0x000fe20000000a00 */
[----:B------:R-:W-:Y:S01]  /*0470*/  IMAD.IADD R6, R11, 0x1, -R6 ;  /* 0x000000010b067824 */ /* 0x000fe200078e0a06 */
[----:B--2---:R-:W-:-:S06]  /*0480*/  ULEA UR4, UR5, UR4, 0x18 ;  /* 0x0000000405047291 */ /* 0x004fcc000f8ec03f */
[----:B------:R-:W-:-:S07]  /*0490*/  LEA R8, R8, UR4, 0x2 ;  /* 0x0000000408087c11 */ /* 0x000fce000f8e10ff */
.L_x_15:
[----:B-1----:R-:W-:Y:S01]  /*04a0*/  IADD3 R3, P0, R4, R9, RZ ;  /* 0x0000000904037210 */ /* 0x002fe20007f1e0ff */
[----:B------:R-:W-:-:S03]  /*04b0*/  ULDC.64 UR10, c[0x0][0x228] ;  /* 0x00008a00000a7ab9 */ /* 0x000fc60000000a00 */
[----:B------:R-:W-:Y:S02]  /*04c0*/  LEA.HI.X.SX32 R10, R9, R0, 0x1, P0 ;  /* 0x00000000090a7211 */ /* 0x000fe400000f0eff */
[----:B--2---:R-:W-:-:S04]  /*04d0*/  LEA R2, P0, R3, UR10, 0x3 ;  /* 0x0000000a03027c11 */ /* 0x004fc8000f8018ff */
[----:B------:R-:W-:-:S06]  /*04e0*/  LEA.HI.X R3, R3, UR11, R10, 0x3, P0 ;  /* 0x0000000b03037c11 */ /* 0x000fcc00080f1c0a */
[----:B------:R-:W2:Y:S02]  /*04f0*/  LDG.E R3, desc[UR6][R2.64] ;  /* 0x0000000602037981 */ /* 0x000ea4000c1e1900 */
[----:B--2---:R-:W-:-:S13]  /*0500*/  ISETP.GE.AND P0, PT, R3, RZ, PT ;  /* 0x000000ff0300720c */ /* 0x004fda0003f06270 */
[----:B0-----:R-:W-:Y:S05]  /*0510*/  @!P0 BRA `(.L_x_5) ;  /* 0x0000000400b48947 */ /* 0x001fea0003800000 */
[----:B------:R-:W0:Y:S01]  /*0520*/  S2R R11, SR_TID.X ;  /* 0x00000000000b7919 */ /* 0x000e220000002100 */
[----:B------:R-:W-:Y:S01]  /*0530*/  ULDC UR5, c[0x0][0x23c] ;  /* 0x00008f0000057ab9 */ /* 0x000fe20000000800 */
[----:B------:R-:W-:Y:S01]  /*0540*/  IADD3 R10, P0, R4, R3, RZ ;  /* 0x00000003040a7210 */ /* 0x000fe20007f1e0ff */
[----:B------:R-:W-:Y:S01]  /*0550*/  ULDC.64 UR10, c[0x0][0x220] ;  /* 0x00008800000a7ab9 */ /* 0x000fe20000000a00 */
[----:B------:R-:W-:Y:S01]  /*0560*/  MOV R16, UR5 ;  /* 0x0000000500107c02 */ /* 0x000fe20008000f00 */
[----:B------:R-:W-:Y:S01]  /*0570*/  IMAD.MOV.U32 R14, RZ, RZ, RZ ;  /* 0x000000ffff0e7224 */ /* 0x000fe200078e00ff */
[----:B------:R-:W-:Y:S01]  /*0580*/  LEA.HI.X.SX32 R3, R3, R0, 0x1, P0 ;  /* 0x0000000003037211 */ /* 0x000fe200000f0eff */
[----:B------:R-:W-:-:S03]  /*0590*/  IMAD.SHL.U32 R12, R10, 0x2, RZ ;  /* 0x000000020a0c7824 */ /* 0x000fc600078e00ff */
[----:B------:R-:W-:Y:S02]  /*05a0*/  SHF.L.U64.HI R10, R10, 0x1, R3 ;  /* 0x000000010a0a7819 */ /* 0x000fe40000010203 */
[----:B------:R-:W-:-:S04]  /*05b0*/  IADD3 R2, P0, R12, UR10, RZ ;  /* 0x0000000a0c027c10 */ /* 0x000fc8000ff1e0ff */
[----:B------:R-:W-:Y:S02]  /*05c0*/  IADD3.X R3, R10, UR11, RZ, P0, !PT ;  /* 0x0000000b0a037c10 */ /* 0x000fe400087fe4ff */
[----:B0-----:R-:W-:-:S13]  /*05d0*/  ISETP.GE.AND P1, PT, R11, R16, PT ;  /* 0x000000100b00720c */ /* 0x001fda0003f26270 */
[----:B------:R-:W-:Y:S05]  /*05e0*/  @P1 BRA `(.L_x_6) ;  /* 0x0000000000a41947 */ /* 0x000fea0003800000 */
[----:B------:R-:W2:Y:S01]  /*05f0*/  LDG.E.U16 R2, desc[UR6][R2.64] ;  /* 0x0000000602027981 */ /* 0x000ea2000c1e1500 */
[----:B------:R-:W-:Y:S02]  /*0600*/  IMAD.MOV.U32 R14, RZ, RZ, RZ ;  /* 0x000000ffff0e7224 */ /* 0x000fe400078e00ff */
[----:B--2---:R-:W-:-:S04]  /*0610*/  IMAD.U32 R13, R2, 0x10000, RZ ;  /* 0x00010000020d7824 */ /* 0x004fc800078e00ff */
[----:B------:R-:W-:Y:S01]  /*0620*/  FADD.FTZ R16, -R13, 1 ;  /* 0x3f8000000d107421 */ /* 0x000fe20000010100 */
[----:B------:R-:W-:-:S03]  /*0630*/  IMAD.MOV.U32 R13, RZ, RZ, R11 ;  /* 0x000000ffff0d7224 */ /* 0x000fc600078e000b */
[----:B------:R-:W0:Y:S02]  /*0640*/  F2F.BF16.F32 R15, R16 ;  /* 0x00000010000f7304 */ /* 0x000e240000202000 */
[----:B0-----:R-:W-:-:S07]  /*0650*/  IMAD.U32 R15, R15, 0x10000, RZ ;  /* 0x000100000f0f7824 */ /* 0x001fce00078e00ff */
.L_x_9:
[----:B------:R-:W-:-:S04]  /*0660*/  IADD3 R17, P0, R4, R13, RZ ;  /* 0x0000000d04117210 */ /* 0x000fc80007f1e0ff */
[----:B0-----:R-:W-:Y:S02]  /*0670*/  LEA.HI.X.SX32 R2, R13, R0, 0x1, P0 ;  /* 0x000000000d027211 */ /* 0x001fe400000f0eff */
[C---:B------:R-:W-:Y:S02]  /*0680*/  SHF.L.U32 R18, R17.reuse, 0x1, RZ ;  /* 0x0000000111127819 */ /* 0x040fe400000006ff */
[----:B------:R-:W-:Y:S02]  /*0690*/  SHF.L.U64.HI R17, R17, 0x1, R2 ;  /* 0x0000000111117819 */ /* 0x000fe40000010202 */
[----:B------:R-:W-:-:S04]  /*06a0*/  IADD3 R2, P0, R18, UR12, RZ ;  /* 0x0000000c12027c10 */ /* 0x000fc8000ff1e0ff */
[----:B------:R-:W-:-:S05]  /*06b0*/  IADD3.X R3, R17, UR13, RZ, P0, !PT ;  /* 0x0000000d11037c10 */ /* 0x000fca00087fe4ff */
[----:B------:R-:W2:Y:S01]  /*06c0*/  LDG.E.U16 R2, desc[UR6][R2.64] ;  /* 0x0000000602027981 */ /* 0x000ea2000c1e1500 */
[----:B------:R-:W-:Y:S01]  /*06d0*/  IMAD.U32 R16, RZ, RZ, UR9 ;  /* 0x00000009ff107e24 */ /* 0x000fe2000f8e00ff */
[----:B------:R-:W-:Y:S01]  /*06e0*/  BSSY B1, `(.L_x_7) ;  /* 0x0000018000017945 */ /* 0x000fe20003800000 */
[----:B------:R-:W-:-:S05]  /*06f0*/  VIADD R13, R13, UR8 ;  /* 0x000000080d0d7c36 */ /* 0x000fca0008000000 */
[----:B------:R-:W-:Y:S01]  /*0700*/  ISETP.GE.AND P0, PT, R13, R16, PT ;  /* 0x000000100d00720c */ /* 0x000fe20003f06270 */
[----:B--2---:R-:W-:-:S06]  /*0710*/  IMAD.U32 R19, R2, 0x10000, RZ ;  /* 0x0001000002137824 */ /* 0x004fcc00078e00ff */
[----:B------:R-:W0:Y:S02]  /*0720*/  F2I.FTZ.TRUNC.NTZ R19, R19 ;  /* 0x0000001300137305 */ /* 0x000e24000021f100 */
[----:B0-----:R-:W-:-:S13]  /*0730*/  ISETP.NE.AND P1, PT, R19, RZ, PT ;  /* 0x000000ff1300720c */ /* 0x001fda0003f25270 */
[----:B------:R-:W-:Y:S05]  /*0740*/  @P1 BRA `(.L_x_8) ;  /* 0x0000000000441947 */ /* 0x000fea0003800000 */
[----:B------:R-:W-:-:S04]  /*0750*/  IADD3 R2, P1, R18, UR14, RZ ;  /* 0x0000000e12027c10 */ /* 0x000fc8000ff3e0ff */
[----:B------:R-:W-:-:S05]  /*0760*/  IADD3.X R3, R17, UR15, RZ, P1, !PT ;  /* 0x0000000f11037c10 */ /* 0x000fca0008ffe4ff */
[----:B------:R-:W2:Y:S02]  /*0770*/  LDG.E.U16 R2, desc[UR6][R2.64] ;  /* 0x0000000602027981 */ /* 0x000ea4000c1e1500 */
[----:B--2---:R-:W-:-:S04]  /*0780*/  IMAD.U32 R20, R2, 0x10000, RZ ;  /* 0x0001000002147824 */ /* 0x004fc800078e00ff */
[----:B------:R-:W-:-:S06]  /*0790*/  FADD.FTZ R20, R15, R20 ;  /* 0x000000140f147221 */ /* 0x000fcc0000010000 */
[----:B------:R-:W0:Y:S02]  /*07a0*/  F2F.BF16.F32 R20, R20 ;  /* 0x0000001400147304 */ /* 0x000e240000202000 */
[----:B0-----:R-:W-:-:S05]  /*07b0*/  IMAD.U32 R19, R20, 0x10000, RZ ;  /* 0x0001000014137824 */ /* 0x001fca00078e00ff */
[----:B------:R-:W-:-:S13]  /*07c0*/  FSETP.GT.FTZ.AND P1, PT, R19, RZ, PT ;  /* 0x000000ff1300720b */ /* 0x000fda0003f34000 */
[----:B------:R-:W-:Y:S05]  /*07d0*/  @!P1 BRA `(.L_x_8) ;  /* 0x0000000000209947 */ /* 0x000fea0003800000 */
[----:B------:R-:W-:-:S04]  /*07e0*/  IADD3 R2, P1, R18, UR16, RZ ;  /* 0x0000001012027c10 */ /* 0x000fc8000ff3e0ff */
[----:B------:R-:W-:-:S05]  /*07f0*/  IADD3.X R3, R17, UR17, RZ, P1, !PT ;  /* 0x0000001111037c10 */ /* 0x000fca0008ffe4ff */
[----:B------:R-:W2:Y:S01]  /*0800*/  LDG.E.U16 R17, desc[UR6][R2.64] ;  /* 0x0000000602117981 */ /* 0x000ea2000c1e1500 */
[----:B------:R-:W-:Y:S01]  /*0810*/  FADD.FTZ R14, -R7, R14 ;  /* 0x0000000e070e7221 */ /* 0x000fe20000010100 */
[----:B--2---:R-:W-:-:S04]  /*0820*/  IMAD.U32 R18, R17, 0x10000, RZ ;  /* 0x0001000011127824 */ /* 0x004fc800078e00ff */
[----:B------:R-:W-:-:S05]  /*0830*/  FADD.FTZ R18, R7, R18 ;  /* 0x0000001207127221 */ /* 0x000fca0000010000 */
[----:B------:R-:W-:-:S05]  /*0840*/  F2FP.BF16.F32.PACK_AB R18, RZ, R18 ;  /* 0x00000012ff12723e */ /* 0x000fca00000010ff */
[----:B------:R0:W-:Y:S02]  /*0850*/  STG.E.U16 desc[UR6][R2.64], R18 ;  /* 0x0000001202007986 */ /* 0x0001e4000c101506 */
.L_x_8:
[----:B------:R-:W-:Y:S05]  /*0860*/  BSYNC B1 ;  /* 0x0000000000017941 */ /* 0x000fea0003800000 */
.L_x_7:
[----:B------:R-:W-:Y:S05]  /*0870*/  @!P0 BRA `(.L_x_9) ;  /* 0xfffffffc00788947 */ /* 0x000fea000383ffff */
.L_x_6:
[----:B------:R-:W-:Y:S05]  /*0880*/  WARPSYNC.ALL ;  /* 0x0000000000007948 */ /* 0x000fea0003800000 */
[----:B0-----:R-:W0:Y:S01]  /*0890*/  SHFL.DOWN PT, R3, R14, 0x10, 0x1f ;  /* 0x0a001f000e037f89 */ /* 0x001e2200000e0000 */
[----:B------:R-:W-:Y:S08]  /*08a0*/  BAR.SYNC.DEFER_BLOCKING 0x0 ;  /* 0x0000000000007b1d */ /* 0x000ff00000010000 */
[----:B------:R-:W-:Y:S01]  /*08b0*/  BAR.SYNC.DEFER_BLOCKING 0x0 ;  /* 0x0000000000007b1d */ /* 0x000fe20000010000 */
[----:B0-----:R-:W-:Y:S01]  /*08c0*/  FADD.FTZ R3, R3, R14 ;  /* 0x0000000e03037221 */ /* 0x001fe20000010000 */
[----:B------:R-:W-:Y:S01]  /*08d0*/  ISETP.NE.AND P0, PT, R6, RZ, PT ;  /* 0x000000ff0600720c */ /* 0x000fe20003f05270 */
[----:B------:R-:W-:-:S03]  /*08e0*/  USHF.R.U32.HI UR5, URZ, 0x5, UR8 ;  /* 0x000000053f057899 */ /* 0x000fc60008011608 */
[----:B------:R-:W-:Y:S01]  /*08f0*/  BSSY B1, `(.L_x_10) ;  /* 0x000001e000017945 */ /* 0x000fe20003800000 */
[----:B------:R-:W0:Y:S02]  /*0900*/  SHFL.DOWN PT, R2, R3, 0x8, 0x1f ;  /* 0x09001f0003027f89 */ /* 0x000e2400000e0000 */
[----:B------:R-:W-:-:S13]  /*0910*/  ISETP.GE.AND P1, PT, R11, UR5, PT ;  /* 0x000000050b007c0c */ /* 0x000fda000bf26270 */
[----:B------:R-:W-:Y:S01]  /*0920*/  @!P1 LEA R14, R6, UR4, 0x2 ;  /* 0x00000004060e9c11 */ /* 0x000fe2000f8e10ff */
[----:B0-----:R-:W-:Y:S01]  /*0930*/  FADD.FTZ R2, R3, R2 ;  /* 0x0000000203027221 */ /* 0x001fe20000010000 */
[----:B------:R-:W-:-:S04]  /*0940*/  MOV R3, RZ ;  /* 0x000000ff00037202 */ /* 0x000fc80000000f00 */
[----:B------:R-:W0:Y:S02]  /*0950*/  SHFL.DOWN PT, R13, R2, 0x4, 0x1f ;  /* 0x08801f00020d7f89 */ /* 0x000e2400000e0000 */
[----:B0-----:R-:W-:Y:S01]  /*0960*/  FADD.FTZ R13, R2, R13 ;  /* 0x0000000d020d7221 */ /* 0x001fe20000010000 */
[----:B------:R-:W-:-:S04]  /*0970*/  VIADD R2, R11, 0x1f ;  /* 0x0000001f0b027836 */ /* 0x000fc80000000000 */
[----:B------:R-:W0:Y:S02]  /*0980*/  SHFL.DOWN PT, R18, R13, 0x2, 0x1f ;  /* 0x08401f000d127f89 */ /* 0x000e2400000e0000 */
[----:B0-----:R-:W-:-:S05]  /*0990*/  FADD.FTZ R18, R13, R18 ;  /* 0x000000120d127221 */ /* 0x001fca0000010000 */
[----:B------:R-:W0:Y:S02]  /*09a0*/  SHFL.DOWN PT, R15, R18, 0x1, 0x1f ;  /* 0x08201f00120f7f89 */ /* 0x000e2400000e0000 */
[----:B0-----:R-:W-:-:S05]  /*09b0*/  FADD.FTZ R15, R18, R15 ;  /* 0x0000000f120f7221 */ /* 0x001fca0000010000 */
[----:B------:R0:W-:Y:S01]  /*09c0*/  @!P0 STS [R8], R15 ;  /* 0x0000000f08008388 */ /* 0x0001e20000000800 */
[----:B------:R-:W-:Y:S01]  /*09d0*/  BAR.SYNC.DEFER_BLOCKING 0x0 ;  /* 0x0000000000007b1d */ /* 0x000fe20000010000 */
[----:B------:R-:W-:-:S05]  /*09e0*/  ISETP.GT.U32.AND P0, PT, R2, 0x3e, PT ;  /* 0x0000003e0200780c */ /* 0x000fca0003f04070 */
[----:B------:R0:W1:Y:S08]  /*09f0*/  @!P1 LDS R3, [R14] ;  /* 0x000000000e039984 */ /* 0x0000700000000800 */
[----:B0-----:R-:W-:Y:S05]  /*0a00*/  @P0 BRA `(.L_x_11) ;  /* 0x0000000000300947 */ /* 0x001fea0003800000 */
[----:B------:R-:W-:-:S03]  /*0a10*/  UMOV UR5, 0xffffffff ;  /* 0xffffffff00057882 */ /* 0x000fc60000000000 */
[----:B------:R-:W-:Y:S05]  /*0a20*/  BRA.DIV UR5, `(.L_x_12) ;  /* 0x0000000205ec7947 */ /* 0x000fea000b800000 */
[----:B-1----:R-:W0:Y:S02]  /*0a30*/  SHFL.DOWN PT, R2, R3, 0x10, 0x1f ;  /* 0x0a001f0003027f89 */ /* 0x002e2400000e0000 */
[----:B0-----:R-:W-:-:S05]  /*0a40*/  FADD.FTZ R2, R3, R2 ;  /* 0x0000000203027221 */ /* 0x001fca0000010000 */
[----:B------:R-:W0:Y:S02]  /*0a50*/  SHFL.DOWN PT, R13, R2, 0x8, 0x1f ;  /* 0x09001f00020d7f89 */ /* 0x000e2400000e0000 */
[----:B0-----:R-:W-:-:S05]  /*0a60*/  FADD.FTZ R13, R2, R13 ;  /* 0x0000000d020d7221 */ /* 0x001fca0000010000 */
[----:B------:R-:W0:Y:S02]  /*0a70*/  SHFL.DOWN PT, R14, R13, 0x4, 0x1f ;  /* 0x08801f000d0e7f89 */ /* 0x000e2400000e0000 */
[----:B0-----:R-:W-:-:S05]  /*0a80*/  FADD.FTZ R14, R13, R14 ;  /* 0x0000000e0d0e7221 */ /* 0x001fca0000010000 */
[----:B------:R-:W0:Y:S02]  /*0a90*/  SHFL.DOWN PT, R15, R14, 0x2, 0x1f ;  /* 0x08401f000e0f7f89 */ /* 0x000e2400000e0000 */
[----:B0-----:R-:W-:-:S05]  /*0aa0*/  FADD.FTZ R15, R14, R15 ;  /* 0x0000000f0e0f7221 */ /* 0x001fca0000010000 */
[----:B------:R0:W1:Y:S02]  /*0ab0*/  SHFL.DOWN PT, R18, R15, 0x1, 0x1f ;  /* 0x08201f000f127f89 */ /* 0x00006400000e0000 */
.L_x_23:
[----:B-1----:R-:W-:-:S07]  /*0ac0*/  FADD.FTZ R3, R15, R18 ;  /* 0x000000120f037221 */ /* 0x002fce0000010000 */
.L_x_11:
[----:B------:R-:W-:Y:S05]  /*0ad0*/  BSYNC B1 ;  /* 0x0000000000017941 */ /* 0x000fea0003800000 */
.L_x_10:
[----:B------:R-:W-:Y:S01]  /*0ae0*/  ISETP.NE.AND P0, PT, R11, RZ, PT ;  /* 0x000000ff0b00720c */ /* 0x000fe20003f05270 */
[----:B------:R-:W-:-:S12]  /*0af0*/  BSSY B1, `(.L_x_13) ;  /* 0x000000c000017945 */ /* 0x000fd80003800000 */
[----:B------:R-:W-:Y:S05]  /*0b00*/  @P0 BRA `(.L_x_14) ;  /* 0x0000000000280947 */ /* 0x000fea0003800000 */
[----:B------:R-:W-:Y:S02]  /*0b10*/  ULDC.64 UR10, c[0x0][0x210] ;  /* 0x00008400000a7ab9 */ /* 0x000fe40000000a00 */
[----:B------:R-:W-:-:S04]  /*0b20*/  IADD3 R12, P0, R12, UR10, RZ ;  /* 0x0000000a0c0c7c10 */ /* 0x000fc8000ff1e0ff */
[----:B------:R-:W-:-:S05]  /*0b30*/  IADD3.X R13, R10, UR11, RZ, P0, !PT ;  /* 0x0000000b0a0d7c10 */ /* 0x000fca00087fe4ff */
[----:B------:R-:W2:Y:S01]  /*0b40*/  LDG.E.U16 R2, desc[UR6][R12.64] ;  /* 0x000000060c027981 */ /* 0x000ea2000c1e1500 */
[----:B-1----:R-:W1:Y:S02]  /*0b50*/  F2F.BF16.F32 R3, R3 ;  /* 0x0000000300037304 */ /* 0x002e640000202000 */
[----:B-1----:R-:W-:Y:S02]  /*0b60*/  IMAD.U32 R11, R3, 0x10000, RZ ;  /* 0x00010000030b7824 */ /* 0x002fe400078e00ff */
[----:B--2---:R-:W-:-:S04]  /*0b70*/  IMAD.U32 R2, R2, 0x10000, RZ ;  /* 0x0001000002027824 */ /* 0x004fc800078e00ff */
[----:B------:R-:W-:-:S05]  /*0b80*/  FADD.FTZ R2, R2, R11 ;  /* 0x0000000b02027221 */ /* 0x000fca0000010000 */
[----:B------:R-:W-:-:S05]  /*0b90*/  F2FP.BF16.F32.PACK_AB R2, RZ, R2 ;  /* 0x00000002ff02723e */ /* 0x000fca00000010ff */
[----:B------:R2:W-:Y:S02]  /*0ba0*/  STG.E.U16 desc[UR6][R12.64], R2 ;  /* 0x000000020c007986 */ /* 0x0005e4000c101506 */
.L_x_14:
[----:B------:R-:W-:Y:S05]  /*0bb0*/  BSYNC B1 ;  /* 0x0000000000017941 */ /* 0x000fea0003800000 */
.L_x_13:
[----:B------:R-:W-:-:S05]  /*0bc0*/  VIADD R9, R9, 0x1 ;  /* 0x0000000109097836 */ /* 0x000fca0000000000 */
[----:B------:R-:W-:-:S13]  /*0bd0*/  ISETP.GE.AND P0, PT, R9, R16, PT ;  /* 0x000000100900720c */ /* 0x000fda0003f06270 */
[----:B------:R-:W-:Y:S05]  /*0be0*/  @!P0 BRA `(.L_x_15) ;  /* 0xfffffff8002c8947 */ /* 0x000fea000383ffff */
.L_x_5:
[----:B------:R-:W-:Y:S05]  /*0bf0*/  BSYNC B0 ;  /* 0x0000000000007941 */ /* 0x000fea0003800000 */
.L_x_4:
[----:B0-----:R-:W0:Y:S01]  /*0c00*/  S2R R6, SR_TID.X ;  /* 0x0000000000067919 */ /* 0x001e220000002100 */
[----:B------:R-:W0:Y:S02]  /*0c10*/  LDC R11, c[0x0][0x23c] ;  /* 0x00008f00ff0b7b82 */ /* 0x000e240000000800 */
[----:B0-----:R-:W-:-:S13]  /*0c20*/  ISETP.GE.AND P0, PT, R6, R11, PT ;  /* 0x0000000b0600720c */ /* 0x001fda0003f06270 */
[----:B------:R-:W-:Y:S05]  /*0c30*/  @P0 EXIT ;  /* 0x000000000000094d */ /* 0x000fea0003800000 */
[----:B-12---:R-:W0:Y:S01]  /*0c40*/  LDC.64 R2, c[0x0][0x218] ;  /* 0x00008600ff027b82 */ /* 0x006e220000000a00 */
[----:B------:R-:W-:Y:S01]  /*0c50*/  ULDC.S8 UR5, c[0x0][0x241] ;  /* 0x0000904000057ab9 */ /* 0x000fe20000000200 */
[----:B------:R-:W-:Y:S01]  /*0c60*/  ULDC.64 UR10, c[0x0][0x218] ;  /* 0x00008600000a7ab9 */ /* 0x000fe20000000a00 */
[----:B------:R-:W-:Y:S01]  /*0c70*/  ISETP.NE.AND P0, PT, RZ, UR5, PT ;  /* 0x00000005ff007c0c */ /* 0x000fe2000bf05270 */
[----:B------:R-:W-:Y:S04]  /*0c80*/  BSSY B0, `(.L_x_16) ;  /* 0x0000014000007945 */ /* 0x000fe80003800000 */
[----:B------:R-:W1:Y:S01]  /*0c90*/  LDC R10, c[0x0][RZ] ;  /* 0x00000000ff0a7b82 */ /* 0x000e620000000800 */
[----:B0-----:R-:W-:-:S04]  /*0ca0*/  IMAD.WIDE R2, R5, 0x2, R2 ;  /* 0x0000000205027825 */ /* 0x001fc800078e0202 */
[----:B------:R-:W-:Y:S01]  /*0cb0*/  IMAD.MOV.U32 R5, RZ, RZ, R6 ;  /* 0x000000ffff057224 */ /* 0x000fe200078e0006 */
[----:B------:R-:W-:Y:S02]  /*0cc0*/  SEL R2, R2, UR10, !P0 ;  /* 0x0000000a02027c07 */ /* 0x000fe4000c000000 */
[----:B------:R-:W-:-:S07]  /*0cd0*/  SEL R3, R3, UR11, !P0 ;  /* 0x0000000b03037c07 */ /* 0x000fce000c000000 */
.L_x_17:
[----:B0-----:R-:W-:Y:S01]  /*0ce0*/  IADD3 R7, P0, R4, R5, RZ ;  /* 0x0000000504077210 */ /* 0x001fe20007f1e0ff */
[----:B------:R-:W2:Y:S03]  /*0cf0*/  LDG.E.U16 R9, desc[UR6][R2.64] ;  /* 0x0000000602097981 */ /* 0x000ea6000c1e1500 */
[----:B------:R-:W-:Y:S02]  /*0d00*/  LEA.HI.X.SX32 R8, R5, R0, 0x1, P0 ;  /* 0x0000000005087211 */ /* 0x000fe400000f0eff */
[----:B------:R-:W-:-:S04]  /*0d10*/  LEA R6, P0, R7, UR18, 0x1 ;  /* 0x0000001207067c11 */ /* 0x000fc8000f8008ff */
[----:B------:R-:W-:-:S05]  /*0d20*/  LEA.HI.X R7, R7, UR19, R8, 0x1, P0 ;  /* 0x0000001307077c11 */ /* 0x000fca00080f0c08 */
[----:B------:R-:W3:Y:S01]  /*0d30*/  LDG.E.U16 R8, desc[UR6][R6.64] ;  /* 0x0000000606087981 */ /* 0x000ee2000c1e1500 */
[----:B-1----:R-:W-:-:S05]  /*0d40*/  IMAD.IADD R5, R10, 0x1, R5 ;  /* 0x000000010a057824 */ /* 0x002fca00078e0205 */
[----:B------:R-:W-:Y:S01]  /*0d50*/  ISETP.GE.AND P0, PT, R5, R11, PT ;  /* 0x0000000b0500720c */ /* 0x000fe20003f06270 */
[----:B--2---:R-:W-:Y:S01]  /*0d60*/  IMAD.U32 R9, R9, 0x10000, RZ ;  /* 0x0001000009097824 */ /* 0x004fe200078e00ff */
[----:B---3--:R-:W-:-:S05]  /*0d70*/  SHF.L.U32 R8, R8, 0x10, RZ ;  /* 0x0000001008087819 */ /* 0x008fca00000006ff */
[----:B------:R-:W-:-:S05]  /*0d80*/  FMUL.FTZ R8, R8, R9 ;  /* 0x0000000908087220 */ /* 0x000fca0000410000 */
[----:B------:R-:W-:-:S05]  /*0d90*/  F2FP.BF16.F32.PACK_AB R8, RZ, R8 ;  /* 0x00000008ff08723e */ /* 0x000fca00000010ff */
[----:B------:R0:W-:Y:S01]  /*0da0*/  STG.E.U16 desc[UR6][R6.64], R8 ;  /* 0x0000000806007986 */ /* 0x0001e2000c101506 */
[----:B------:R-:W-:Y:S05]  /*0db0*/  @!P0 BRA `(.L_x_17) ;  /* 0xfffffffc00c88947 */ /* 0x000fea000383ffff */
[----:B------:R-:W-:Y:S05]  /*0dc0*/  BSYNC B0 ;  /* 0x0000000000007941 */ /* 0x000fea0003800000 */
.L_x_16:
[----:B------:R-:W-:Y:S05]  /*0dd0*/  EXIT ;  /* 0x000000000000794d */ /* 0x000fea0003800000 */
.L_x_12:
[----:B------:R-:W-:Y:S02]  /*0de0*/  IMAD.MOV.U32 R20, RZ, RZ, 0x10 ;  /* 0x00000010ff147424 */ /* 0x000fe400078e00ff */
[----:B------:R-:W-:Y:S02]  /*0df0*/  IMAD.MOV.U32 R22, RZ, RZ, 0x1f ;  /* 0x0000001fff167424 */ /* 0x000fe400078e00ff */
[----:B------:R-:W-:-:S07]  /*0e00*/  IMAD.MOV.U32 R17, RZ, RZ, -0x1 ;  /* 0xffffffffff117424 */ /* 0x000fce00078e00ff */
[----:B-1----:R-:W-:Y:S05]  /*0e10*/  WARPSYNC.COLLECTIVE R17, `(.L_x_18) ;  /* 0x0000000011087348 */ /* 0x002fea0003c00000 */
[----:B-1----:R0:W1:Y:S02]  /*0e20*/  SHFL.DOWN P0, R18, R3, R20, R22 ;  /* 0x0800001403127389 */ /* 0x0020640000000016 */
[----:B01----:R-:W-:Y:S01]  /*0e30*/  ENDCOLLECTIVE ;  /* 0x000000000000791b */ /* 0x003fe20003800000 */
.L_x_18:
[----:B------:R-:W-:Y:S01]  /*0e40*/  HFMA2.MMA R20, -RZ, RZ, 0, 4.76837158203125e-07 ;  /* 0x00000008ff147435 */ /* 0x000fe200000001ff */
[----:B------:R-:W-:-:S04]  /*0e50*/  IMAD.MOV.U32 R2, RZ, RZ, R18 ;  /* 0x000000ffff027224 */ /* 0x000fc800078e0012 */
[----:B------:R-:W-:-:S04]  /*0e60*/  FADD.FTZ R2, R3, R2 ;  /* 0x0000000203027221 */ /* 0x000fc80000010000 */
[----:B------:R-:W-:-:S07]  /*0e70*/  IMAD.MOV.U32 R3, RZ, RZ, R2 ;  /* 0x000000ffff037224 */ /* 0x000fce00078e0002 */
[----:B------:R-:W-:Y:S05]  /*0e80*/  WARPSYNC.COLLECTIVE R17, `(.L_x_19) ;  /* 0x0000000011087348 */ /* 0x000fea0003c00000 */
[----:B------:R0:W1:Y:S02]  /*0e90*/  SHFL.DOWN P0, R18, R3, R20, R22 ;  /* 0x0800001403127389 */ /* 0x0000640000000016 */
[----:B01----:R-:W-:Y:S01]  /*0ea0*/  ENDCOLLECTIVE ;  /* 0x000000000000791b */ /* 0x003fe20003800000 */
.L_x_19:
[----:B------:R-:W-:Y:S02]  /*0eb0*/  IMAD.MOV.U32 R20, RZ, RZ, 0x4 ;  /* 0x00000004ff147424 */ /* 0x000fe400078e00ff */
[----:B------:R-:W-:-:S04]  /*0ec0*/  IMAD.MOV.U32 R13, RZ, RZ, R18 ;  /* 0x000000ffff0d7224 */ /* 0x000fc800078e0012 */
[----:B------:R-:W-:-:S04]  /*0ed0*/  FADD.FTZ R13, R2, R13 ;  /* 0x0000000d020d7221 */ /* 0x000fc80000010000 */
[----:B------:R-:W-:-:S07]  /*0ee0*/  IMAD.MOV.U32 R3, RZ, RZ, R13 ;  /* 0x000000ffff037224 */ /* 0x000fce00078e000d */
[----:B------:R-:W-:Y:S05]  /*0ef0*/  WARPSYNC.COLLECTIVE R17, `(.L_x_20) ;  /* 0x0000000011087348 */ /* 0x000fea0003c00000 */
[----:B------:R0:W1:Y:S02]  /*0f00*/  SHFL.DOWN P0, R18, R3, R20, R22 ;  /* 0x0800001403127389 */ /* 0x0000640000000016 */
[----:B01----:R-:W-:Y:S01]  /*0f10*/  ENDCOLLECTIVE ;  /* 0x000000000000791b */ /* 0x003fe20003800000 */
.L_x_20:
[----:B------:R-:W-:Y:S01]  /*0f20*/  MOV R20, 0x2 ;  /* 0x0000000200147802 */ /* 0x000fe20000000f00 */
[----:B------:R-:W-:-:S04]  /*0f30*/  IMAD.MOV.U32 R14, RZ, RZ, R18 ;  /* 0x000000ffff0e7224 */ /* 0x000fc800078e0012 */
[----:B------:R-:W-:-:S04]  /*0f40*/  FADD.FTZ R14, R13, R14 ;  /* 0x0000000e0d0e7221 */ /* 0x000fc80000010000 */
[----:B------:R-:W-:-:S07]  /*0f50*/  IMAD.MOV.U32 R3, RZ, RZ, R14 ;  /* 0x000000ffff037224 */ /* 0x000fce00078e000e */
[----:B------:R-:W-:Y:S05]  /*0f60*/  WARPSYNC.COLLECTIVE R17, `(.L_x_21) ;  /* 0x0000000011087348 */ /* 0x000fea0003c00000 */
[----:B------:R0:W1:Y:S02]  /*0f70*/  SHFL.DOWN P0, R18, R3, R20, R22 ;  /* 0x0800001403127389 */ /* 0x0000640000000016 */
[----:B01----:R-:W-:Y:S01]  /*0f80*/  ENDCOLLECTIVE ;  /* 0x000000000000791b */ /* 0x003fe20003800000 */
.L_x_21:
[----:B------:R-:W-:Y:S02]  /*0f90*/  IMAD.MOV.U32 R20, RZ, RZ, 0x1 ;  /* 0x00000001ff147424 */ /* 0x000fe400078e00ff */
[----:B------:R-:W-:-:S04]  /*0fa0*/  IMAD.MOV.U32 R15, RZ, RZ, R18 ;  /* 0x000000ffff0f7224 */ /* 0x000fc800078e0012 */
[----:B------:R-:W-:-:S04]  /*0fb0*/  FADD.FTZ R15, R14, R15 ;  /* 0x0000000f0e0f7221 */ /* 0x000fc80000010000 */
[----:B------:R-:W-:-:S07]  /*0fc0*/  IMAD.MOV.U32 R3, RZ, RZ, R15 ;  /* 0x000000ffff037224 */ /* 0x000fce00078e000f */
[----:B------:R-:W-:Y:S05]  /*0fd0*/  WARPSYNC.COLLECTIVE R17, `(.L_x_22) ;  /* 0x0000000011087348 */ /* 0x000fea0003c00000 */
[----:B------:R0:W1:Y:S02]  /*0fe0*/  SHFL.DOWN P0, R18, R3, R20, R22 ;  /* 0x0800001403127389 */ /* 0x0000640000000016 */
[----:B01----:R-:W-:Y:S01]  /*0ff0*/  ENDCOLLECTIVE ;  /* 0x000000000000791b */ /* 0x003fe20003800000 */
.L_x_22:
[----:B------:R-:W-:Y:S05]  /*1000*/  BRA `(.L_x_23) ;  /* 0xfffffff800ac7947 */ /* 0x000fea000383ffff */
        .weak           $__internal_0_$__cuda_sm20_dblrcp_rn_slowpath_v3
        .type           $__internal_0_$__cuda_sm20_dblrcp_rn_slowpath_v3,@function
        .size           $__internal_0_$__cuda_sm20_dblrcp_rn_slowpath_v3,(.L_x_225 - $__internal_0_$__cuda_sm20_dblrcp_rn_slowpath_v3)
$__internal_0_$__cuda_sm20_dblrcp_rn_slowpath_v3:
[----:B------:R-:W-:-:S14]  /*1010*/  DSETP.GTU.AND P0, PT, |R6|, +INF , PT ;  /* 0x7ff000000600742a */ /* 0x000fdc0003f0c200 */
[----:B------:R-:W-:Y:S05]  /*1020*/  @P0 BRA `(.L_x_24) ;  /* 0x00000000007c0947 */ /* 0x000fea0003800000 */
[----:B------:R-:W-:-:S05]  /*1030*/  LOP3.LUT R3, R7, 0x7fffffff, RZ, 0xc0, !PT ;  /* 0x7fffffff07037812 */ /* 0x000fca00078ec0ff */
[----:B------:R-:W-:-:S05]  /*1040*/  VIADD R8, R3, 0xffffffff ;  /* 0xffffffff03087836 */ /* 0x000fca0000000000 */
[----:B------:R-:W-:-:S13]  /*1050*/  ISETP.GE.U32.AND P0, PT, R8, 0x7fefffff, PT ;  /* 0x7fefffff0800780c */ /* 0x000fda0003f06070 */
[----:B------:R-:W-:Y:S01]  /*1060*/  @P0 LOP3.LUT R9, R7, 0x7ff00000, RZ, 0x3c, !PT ;  /* 0x7ff0000007090812 */ /* 0x000fe200078e3cff */
[----:B------:R-:W-:Y:S01]  /*1070*/  @P0 IMAD.MOV.U32 R8, RZ, RZ, RZ ;  /* 0x000000ffff080224 */ /* 0x000fe200078e00ff */
[----:B------:R-:W-:Y:S06]  /*1080*/  @P0 BRA `(.L_x_25) ;  /* 0x00000000006c0947 */ /* 0x000fec0003800000 */
[----:B------:R-:W-:-:S13]  /*1090*/  ISETP.GE.U32.AND P0, PT, R3, 0x1000001, PT ;  /* 0x010000010300780c */ /* 0x000fda0003f06070 */
[----:B------:R-:W-:Y:S05]  /*10a0*/  @!P0 BRA `(.L_x_26) ;  /* 0x0000000000348947 */ /* 0x000fea0003800000 */
[----:B------:R-:W-:Y:S01]  /*10b0*/  IADD3 R9, R7, -0x3fe00000, RZ ;  /* 0xc020000007097810 */ /* 0x000fe20007ffe0ff */
[----:B------:R-:W-:-:S03]  /*10c0*/  IMAD.MOV.U32 R8, RZ, RZ, R6 ;  /* 0x000000ffff087224 */ /* 0x000fc600078e0006 */
[----:B------:R-:W0:Y:S03]  /*10d0*/  MUFU.RCP64H R11, R9 ;  /* 0x00000009000b7308 */ /* 0x000e260000001800 */
[----:B0-----:R-:W-:-:S08]  /*10e0*/  DFMA R12, -R8, R10, 1 ;  /* 0x3ff00000080c742b */ /* 0x001fd0000000010a */
[----:B------:R-:W-:-:S08]  /*10f0*/  DFMA R12, R12, R12, R12 ;  /* 0x0000000c0c0c722b */ /* 0x000fd0000000000c */
[----:B------:R-:W-:-:S08]  /*1100*/  DFMA R12, R10, R12, R10 ;  /* 0x0000000c0a0c722b */ /* 0x000fd0000000000a */
[----:B------:R-:W-:-:S08]  /*1110*/  DFMA R10, -R8, R12, 1 ;  /* 0x3ff00000080a742b */ /* 0x000fd0000000010c */
[----:B------:R-:W-:-:S08]  /*1120*/  DFMA R10, R12, R10, R12 ;  /* 0x0000000a0c0a722b */ /* 0x000fd0000000000c */
[----:B------:R-:W-:-:S08]  /*1130*/  DMUL R10, R10, 2.2250738585072013831e-308 ;  /* 0x001000000a0a7828 */ /* 0x000fd00000000000 */
[----:B------:R-:W-:-:S08]  /*1140*/  DFMA R6, -R6, R10, 1 ;  /* 0x3ff000000606742b */ /* 0x000fd0000000010a */
[----:B------:R-:W-:-:S08]  /*1150*/  DFMA R6, R6, R6, R6 ;  /* 0x000000060606722b */ /* 0x000fd00000000006 */
[----:B------:R-:W-:Y:S01]  /*1160*/  DFMA R8, R10, R6, R10 ;  /* 0x000000060a08722b */ /* 0x000fe2000000000a */
[----:B------:R-:W-:Y:S10]  /*1170*/  BRA `(.L_x_25) ;  /* 0x0000000000307947 */ /* 0x000ff40003800000 */
.L_x_26:
[----:B------:R-:W-:Y:S01]  /*1180*/  DMUL R6, R6, 8.11296384146066816958e+31 ;  /* 0x4690000006067828 */ /* 0x000fe20000000000 */
[----:B------:R-:W-:-:S05]  /*1190*/  IMAD.MOV.U32 R8, RZ, RZ, R10 ;  /* 0x000000ffff087224 */ /* 0x000fca00078e000a */
[----:B------:R-:W0:Y:S02]  /*11a0*/  MUFU.RCP64H R9, R7 ;  /* 0x0000000700097308 */ /* 0x000e240000001800 */
[----:B0-----:R-:W-:-:S08]  /*11b0*/  DFMA R10, -R6, R8, 1 ;  /* 0x3ff00000060a742b */ /* 0x001fd00000000108 */
[----:B------:R-:W-:-:S08]  /*11c0*/  DFMA R10, R10, R10, R10 ;  /* 0x0000000a0a0a722b */ /* 0x000fd0000000000a */
[----:B------:R-:W-:-:S08]  /*11d0*/  DFMA R10, R8, R10, R8 ;  /* 0x0000000a080a722b */ /* 0x000fd00000000008 */
[----:B------:R-:W-:-:S08]  /*11e0*/  DFMA R8, -R6, R10, 1 ;  /* 0x3ff000000608742b */ /* 0x000fd0000000010a */
[----:B------:R-:W-:-:S08]  /*11f0*/  DFMA R8, R10, R8, R10 ;  /* 0x000000080a08722b */ /* 0x000fd0000000000a */
[----:B------:R-:W-:Y:S01]  /*1200*/  DMUL R8, R8, 8.11296384146066816958e+31 ;  /* 0x4690000008087828 */ /* 0x000fe20000000000 */
[----:B------:R-:W-:Y:S10]  /*1210*/  BRA `(.L_x_25) ;  /* 0x0000000000087947 */ /* 0x000ff40003800000 */
.L_x_24:
[----:B------:R-:W-:Y:S01]  /*1220*/  LOP3.LUT R9, R7, 0x80000, RZ, 0xfc, !PT ;  /* 0x0008000007097812 */ /* 0x000fe200078efcff */
[----:B------:R-:W-:-:S07]  /*1230*/  IMAD.MOV.U32 R8, RZ, RZ, R6 ;  /* 0x000000ffff087224 */ /* 0x000fce00078e0006 */
.L_x_25:
[----:B------:R-:W-:-:S04]  /*1240*/  IMAD.MOV.U32 R3, RZ, RZ, 0x0 ;  /* 0x00000000ff037424 */ /* 0x000fc800078e00ff */
[----:B------:R-:W-:Y:S05]  /*1250*/  RET.REL.NODEC R2 `(_ZN2at6native61_GLOBAL__N__a41b8ba8_28_MultiLabelMarginCriterion_cu_26f6785b38multilabel_margin_loss_backward_kernelIN3c108BFloat16EfEEvPT_PKS5_S8_PKlS8_iibb) ;  /* 0xffffffec02687950 */ /* 0x000fea0003c3ffff */
.L_x_27:
[----:B------:R-:W-:-:S00]  /*1260*/  BRA `(.L_x_27) ;  /* 0xfffffffc00fc7947 */ /* 0x000fc0000383ffff */
[----:B------:R-:W-:-:S00]  /*1270*/  NOP ;  /* 0x0000000000007918 */ /* 0x000fc00000000000 */
        /* <DEDUP_REMOVED lines=8> */
.L_x_225:


//--------------------- .text._ZN2at6native61_GLOBAL__N__a41b8ba8_28_MultiLabelMarginCriterion_cu_26f6785b38multilabel_margin_loss_backward_kernelIN3c104HalfEfEEvPT_PKS5_S8_PKlS8_iibb --------------------------
	.section	.text._ZN2at6native61_GLOBAL__N__a41b8ba8_28_MultiLabelMarginCriterion_cu_26f6785b38multilabel_margin_loss_backward_kernelIN3c104HalfEfEEvPT_PKS5_S8_PKlS8_iibb,"ax",@progbits
	.align	128
.text._ZN2at6native61_GLOBAL__N__a41b8ba8_28_MultiLabelMarginCriterion_cu_26f6785b38multilabel_margin_loss_backward_kernelIN3c104HalfEfEEvPT_PKS5_S8_PKlS8_iibb:
        .type           _ZN2at6native61_GLOBAL__N__a41b8ba8_28_MultiLabelMarginCriterion_cu_26f6785b38multilabel_margin_loss_backward_kernelIN3c104HalfEfEEvPT_PKS5_S8_PKlS8_iibb,@function
        .size           _ZN2at6native61_GLOBAL__N__a41b8ba8_28_MultiLabelMarginCriterion_cu_26f6785b38multilabel_margin_loss_backward_kernelIN3c104HalfEfEEvPT_PKS5_S8_PKlS8_iibb,(.L_x_227 - _ZN2at6native61_GLOBAL__N__a41b8ba8_28_MultiLabelMarginCriterion_cu_26f6785b38multilabel_margin_loss_backward_kernelIN3c104HalfEfEEvPT_PKS5_S8_PKlS8_iibb)
        .other          _ZN2at6native61_GLOBAL__N__a41b8ba8_28_MultiLabelMarginCriterion_cu_26f6785b38multilabel_margin_loss_backward_kernelIN3c104HalfEfEEvPT_PKS5_S8_PKlS8_iibb,@"STO_CUDA_ENTRY STV_DEFAULT"
_ZN2at6native61_GLOBAL__N__a41b8ba8_28_MultiLabelMarginCriterion_cu_26f6785b38multilabel_margin_loss_backward_kernelIN3c104HalfEfEEvPT_PKS5_S8_PKlS8_iibb:
        /* <DEDUP_REMOVED lines=29> */
[----:B------:R-:W-:Y:S05]  /*01d0*/  CALL.REL.NOINC `($__internal_1_$__cuda_sm20_dblrcp_rn_slowpath_v3) ;  /* 0x0000000c008c7944 */ /* 0x000fea0003c00000 */
.L_x_28:
        /* <DEDUP_REMOVED lines=12> */
.L_x_31:
        /* <DEDUP_REMOVED lines=8> */
.L_x_30:
[----:B------:R-:W-:Y:S05]  /*0320*/  BSYNC B0 ;  /* 0x0000000000007941 */ /* 0x000fea0003800000 */
.L_x_29:
[----:B------:R-:W-:Y:S01]  /*0330*/  BAR.SYNC.DEFER_BLOCKING 0x0 ;  /* 0x0000000000007b1d */ /* 0x000fe20000010000 */
[----:B------:R-:W-:Y:S01]  /*0340*/  ISETP.GE.AND P1, PT, R11, 0x1, PT ;  /* 0x000000010b00780c */ /* 0x000fe20003f26270 */
[----:B------:R-:W-:-:S04]  /*0350*/  @!P0 FMUL R6, R6, 1.175494350822287508e-38 ;  /* 0x0080000006068820 */ /* 0x000fc80000400000 */
[----:B------:R-:W-:Y:S01]  /*0360*/  ULDC.64 UR18, c[0x0][0x210] ;  /* 0x0000840000127ab9 */ /* 0x000fe20000000a00 */
[----:B------:R-:W-:-:S07]  /*0370*/  F2FP.F16.F32.PACK_AB R6, RZ, R6 ;  /* 0x00000006ff06723e */ /* 0x000fce00000000ff */
[----:B------:R-:W-:Y:S05]  /*0380*/  @!P1 BRA `(.L_x_32) ;  /* 0x00000008001c9947 */ /* 0x000fea0003800000 */
[----:B------:R-:W0:Y:S01]  /*0390*/  S2UR UR5, SR_CgaCtaId ;  /* 0x00000000000579c3 */ /* 0x000e220000008800 */
[----:B------:R-:W-:Y:S01]  /*03a0*/  SHF.R.S32.HI R2, RZ, 0x1f, R10 ;  /* 0x0000001fff027819 */ /* 0x000fe2000001140a */
[----:B------:R-:W-:Y:S01]  /*03b0*/  UMOV UR4, 0x400 ;  /* 0x0000040000047882 */ /* 0x000fe20000000000 */
[----:B------:R-:W-:Y:S01]  /*03c0*/  BSSY B0, `(.L_x_32) ;  /* 0x0000083000007945 */ /* 0x000fe20003800000 */
[----:B------:R-:W-:Y:S01]  /*03d0*/  HADD2.F32 R6, -RZ, R6.H0_H0 ;  /* 0x20000006ff067230 */ /* 0x000fe20000004100 */
[----:B------:R-:W-:Y:S01]  /*03e0*/  LEA.HI R2, R2, R10, RZ, 0x5 ;  /* 0x0000000a02027211 */ /* 0x000fe200078f28ff */
[----:B------:R-:W-:Y:S01]  /*03f0*/  IMAD.MOV.U32 R9, RZ, RZ, RZ ;  /* 0x000000ffff097224 */ /* 0x000fe200078e00ff */
[----:B------:R-:W-:Y:S01]  /*0400*/  ULDC UR8, c[0x0][0x0] ;  /* 0x0000000000087ab9 */ /* 0x000fe20000000800 */
[----:B------:R-:W-:Y:S01]  /*0410*/  ULDC UR9, c[0x0][0x23c] ;  /* 0x00008f0000097ab9 */ /* 0x000fe20000000800 */
[----:B------:R-:W-:Y:S01]  /*0420*/  LOP3.LUT R7, R2, 0xffffffe0, RZ, 0xc0, !PT ;  /* 0xffffffe002077812 */ /* 0x000fe200078ec0ff */
[----:B------:R-:W-:Y:S01]  /*0430*/  ULDC.64 UR16, c[0x0][0x210] ;  /* 0x0000840000107ab9 */ /* 0x000fe20000000a00 */
[----:B------:R-:W-:Y:S01]  /*0440*/  SHF.R.S32.HI R8, RZ, 0x5, R2 ;  /* 0x00000005ff087819 */ /* 0x000fe20000011402 */
[----:B------:R-:W-:Y:S01]  /*0450*/  ULDC.64 UR14, c[0x0][0x220] ;  /* 0x00008800000e7ab9 */ /* 0x000fe20000000a00 */
[----:B------:R-:W-:Y:S01]  /*0460*/  ULDC.64 UR12, c[0x0][0x230] ;  /* 0x00008c00000c7ab9 */ /* 0x000fe20000000a00 */
[----:B------:R-:W-:Y:S01]  /*0470*/  IMAD.IADD R7, R10, 0x1, -R7 ;  /* 0x000000010a077824 */ /* 0x000fe200078e0a07 */
[----:B0-----:R-:W-:-:S06]  /*0480*/  ULEA UR4, UR5, UR4, 0x18 ;  /* 0x0000000405047291 */ /* 0x001fcc000f8ec03f */
[----:B------:R-:W-:-:S07]  /*0490*/  LEA R8, R8, UR4, 0x2 ;  /* 0x0000000408087c11 */ /* 0x000fce000f8e10ff */
.L_x_43:
[----:B------:R-:W-:Y:S01]  /*04a0*/  IADD3 R3, P0, R4, R9, RZ ;  /* 0x0000000904037210 */ /* 0x000fe20007f1e0ff */
[----:B------:R-:W-:-:S03]  /*04b0*/  ULDC.64 UR10, c[0x0][0x228] ;  /* 0x00008a00000a7ab9 */ /* 0x000fc60000000a00 */
[----:B------:R-:W-:Y:S02]  /*04c0*/  LEA.HI.X.SX32 R10, R9, R0, 0x1, P0 ;  /* 0x00000000090a7211 */ /* 0x000fe400000f0eff */
[----:B-12---:R-:W-:-:S04]  /*04d0*/  LEA R2, P0, R3, UR10, 0x3 ;  /* 0x0000000a03027c11 */ /* 0x006fc8000f8018ff */
[----:B------:R-:W-:-:S06]  /*04e0*/  LEA.HI.X R3, R3, UR11, R10, 0x3, P0 ;  /* 0x0000000b03037c11 */ /* 0x000fcc00080f1c0a */
[----:B------:R-:W2:Y:S02]  /*04f0*/  LDG.E R3, desc[UR6][R2.64] ;  /* 0x0000000602037981 */ /* 0x000ea4000c1e1900 */
[----:B--2---:R-:W-:-:S13]  /*0500*/  ISETP.GE.AND P0, PT, R3, RZ, PT ;  /* 0x000000ff0300720c */ /* 0x004fda0003f06270 */
[----:B0-----:R-:W-:Y:S05]  /*0510*/  @!P0 BRA `(.L_x_33) ;  /* 0x0000000400b48947 */ /* 0x001fea0003800000 */
[----:B------:R-:W0:Y:S01]  /*0520*/  S2R R11, SR_TID.X ;  /* 0x00000000000b7919 */ /* 0x000e220000002100 */
[----:B------:R-:W-:Y:S01]  /*0530*/  ULDC UR5, c[0x0][0x23c] ;  /* 0x00008f0000057ab9 */ /* 0x000fe20000000800 */
[----:B------:R-:W-:Y:S01]  /*0540*/  IADD3 R10, P0, R4, R3, RZ ;  /* 0x00000003040a7210 */ /* 0x000fe20007f1e0ff */
[----:B------:R-:W-:Y:S01]  /*0550*/  IMAD.U32 R14, RZ, RZ, UR5 ;  /* 0x00000005ff0e7e24 */ /* 0x000fe2000f8e00ff */
[----:B------:R-:W-:Y:S01]  /*0560*/  ULDC.64 UR10, c[0x0][0x220] ;  /* 0x00008800000a7ab9 */ /* 0x000fe20000000a00 */
[----:B------:R-:W-:Y:S02]  /*0570*/  MOV R13, RZ ;  /* 0x000000ff000d7202 */ /* 0x000fe40000000f00 */
[----:B------:R-:W-:Y:S01]  /*0580*/  IMAD.SHL.U32 R12, R10, 0x2, RZ ;  /* 0x000000020a0c7824 */ /* 0x000fe200078e00ff */
[----:B------:R-:W-:-:S04]  /*0590*/  LEA.HI.X.SX32 R3, R3, R0, 0x1, P0 ;  /* 0x0000000003037211 */ /* 0x000fc800000f0eff */
[----:B------:R-:W-:Y:S02]  /*05a0*/  IADD3 R2, P0, R12, UR10, RZ ;  /* 0x0000000a0c027c10 */ /* 0x000fe4000ff1e0ff */
[----:B------:R-:W-:-:S04]  /*05b0*/  SHF.L.U64.HI R10, R10, 0x1, R3 ;  /* 0x000000010a0a7819 */ /* 0x000fc80000010203 */
[----:B------:R-:W-:Y:S02]  /*05c0*/  IADD3.X R3, R10, UR11, RZ, P0, !PT ;  /* 0x0000000b0a037c10 */ /* 0x000fe400087fe4ff */
[----:B0-----:R-:W-:-:S13]  /*05d0*/  ISETP.GE.AND P1, PT, R11, R14, PT ;  /* 0x0000000e0b00720c */ /* 0x001fda0003f26270 */
[----:B------:R-:W-:Y:S05]  /*05e0*/  @P1 BRA `(.L_x_34) ;  /* 0x0000000000a41947 */ /* 0x000fea0003800000 */
[----:B------:R-:W2:Y:S01]  /*05f0*/  LDG.E.U16 R2, desc[UR6][R2.64] ;  /* 0x0000000602027981 */ /* 0x000ea2000c1e1500 */
[----:B------:R-:W-:Y:S02]  /*0600*/  IMAD.MOV.U32 R15, RZ, RZ, R11 ;  /* 0x000000ffff0f7224 */ /* 0x000fe400078e000b */
[----:B--2---:R-:W-:-:S05]  /*0610*/  HADD2.F32 R13, -RZ, R2.H0_H0 ;  /* 0x20000002ff0d7230 */ /* 0x004fca0000004100 */
[----:B------:R-:W-:-:S05]  /*0620*/  FADD.FTZ R13, -R13, 1 ;  /* 0x3f8000000d0d7421 */ /* 0x000fca0000010100 */
[----:B------:R-:W-:Y:S01]  /*0630*/  F2FP.F16.F32.PACK_AB R16, RZ, R13 ;  /* 0x0000000dff10723e */ /* 0x000fe200000000ff */
[----:B------:R-:W-:-:S04]  /*0640*/  IMAD.MOV.U32 R13, RZ, RZ, RZ ;  /* 0x000000ffff0d7224 */ /* 0x000fc800078e00ff */
[----:B------:R-:W-:-:S07]  /*0650*/  HADD2.F32 R16, -RZ, R16.H0_H0 ;  /* 0x20000010ff107230 */ /* 0x000fce0000004100 */
.L_x_37:
[----:B0-----:R-:W-:-:S04]  /*0660*/  IADD3 R17, P0, R4, R15, RZ ;  /* 0x0000000f04117210 */ /* 0x001fc80007f1e0ff */
[----:B------:R-:W-:Y:S01]  /*0670*/  LEA.HI.X.SX32 R2, R15, R0, 0x1, P0 ;  /* 0x000000000f027211 */ /* 0x000fe200000f0eff */
[----:B------:R-:W-:-:S03]  /*0680*/  IMAD.SHL.U32 R18, R17, 0x2, RZ ;  /* 0x0000000211127824 */ /* 0x000fc600078e00ff */
        /* <DEDUP_REMOVED lines=8> */
[----:B--2---:R-:W-:-:S06]  /*0710*/  HADD2.F32 R19, -RZ, R2.H0_H0 ;  /* 0x20000002ff137230 */ /* 0x004fcc0000004100 */
[----:B------:R-:W0:Y:S02]  /*0720*/  F2I.FTZ.TRUNC.NTZ R19, R19 ;  /* 0x0000001300137305 */ /* 0x000e24000021f100 */
[----:B0-----:R-:W-:-:S13]  /*0730*/  ISETP.NE.AND P1, PT, R19, RZ, PT ;  /* 0x000000ff1300720c */ /* 0x001fda0003f25270 */
[----:B------:R-:W-:Y:S05]  /*0740*/  @P1 BRA `(.L_x_36) ;  /* 0x0000000000441947 */ /* 0x000fea0003800000 */
[----:B------:R-:W-:-:S04]  /*0750*/  IADD3 R2, P1, R18, UR14, RZ ;  /* 0x0000000e12027c10 */ /* 0x000fc8000ff3e0ff */
[----:B------:R-:W-:-:S05]  /*0760*/  IADD3.X R3, R17, UR15, RZ, P1, !PT ;  /* 0x0000000f11037c10 */ /* 0x000fca0008ffe4ff */
[----:B------:R-:W2:Y:S02]  /*0770*/  LDG.E.U16 R2, desc[UR6][R2.64] ;  /* 0x0000000602027981 */ /* 0x000ea4000c1e1500 */
[----:B--2---:R-:W-:-:S05]  /*0780*/  HADD2.F32 R19, -RZ, R2.H0_H0 ;  /* 0x20000002ff137230 */ /* 0x004fca0000004100 */
[----:B------:R-:W-:-:S05]  /*0790*/  FADD.FTZ R19, R16, R19 ;  /* 0x0000001310137221 */ /* 0x000fca0000010000 */
[----:B------:R-:W-:-:S05]  /*07a0*/  F2FP.F16.F32.PACK_AB R19, RZ, R19 ;  /* 0x00000013ff13723e */ /* 0x000fca00000000ff */
[----:B------:R-:W-:-:S05]  /*07b0*/  HADD2.F32 R19, -RZ, R19.H0_H0 ;  /* 0x20000013ff137230 */ /* 0x000fca0000004100 */
[----:B------:R-:W-:-:S13]  /*07c0*/  FSETP.GT.FTZ.AND P1, PT, R19, RZ, PT ;  /* 0x000000ff1300720b */ /* 0x000fda0003f34000 */
[----:B------:R-:W-:Y:S05]  /*07d0*/  @!P1 BRA `(.L_x_36) ;  /* 0x0000000000209947 */ /* 0x000fea0003800000 */
[----:B------:R-:W-:-:S04]  /*07e0*/  IADD3 R2, P1, R18, UR16, RZ ;  /* 0x0000001012027c10 */ /* 0x000fc8000ff3e0ff */
[----:B------:R-:W-:-:S05]  /*07f0*/  IADD3.X R3, R17, UR17, RZ, P1, !PT ;  /* 0x0000001111037c10 */ /* 0x000fca0008ffe4ff */
[----:B------:R-:W2:Y:S01]  /*0800*/  LDG.E.U16 R17, desc[UR6][R2.64] ;  /* 0x0000000602117981 */ /* 0x000ea2000c1e1500 */
[----:B------:R-:W-:Y:S01]  /*0810*/  FADD.FTZ R13, -R6, R13 ;  /* 0x0000000d060d7221 */ /* 0x000fe20000010100 */
[----:B--2---:R-:W-:-:S05]  /*0820*/  HADD2.F32 R17, -RZ, R17.H0_H0 ;  /* 0x20000011ff117230 */ /* 0x004fca0000004100 */
[----:B------:R-:W-:-:S05]  /*0830*/  FADD.FTZ R17, R6, R17 ;  /* 0x0000001106117221 */ /* 0x000fca0000010000 */
[----:B------:R-:W-:-:S05]  /*0840*/  F2FP.F16.F32.PACK_AB R17, RZ, R17 ;  /* 0x00000011ff11723e */ /* 0x000fca00000000ff */
[----:B------:R0:W-:Y:S02]  /*0850*/  STG.E.U16 desc[UR6][R2.64], R17 ;  /* 0x0000001102007986 */ /* 0x0001e4000c101506 */
.L_x_36:
[----:B------:R-:W-:Y:S05]  /*0860*/  BSYNC B1 ;  /* 0x0000000000017941 */ /* 0x000fea0003800000 */
.L_x_35:
[----:B------:R-:W-:Y:S05]  /*0870*/  @!P0 BRA `(.L_x_37) ;  /* 0xfffffffc00788947 */ /* 0x000fea000383ffff */
.L_x_34:
        /* <DEDUP_REMOVED lines=12> */
[----:B------:R-:W-:-:S04]  /*0940*/  IMAD.MOV.U32 R2, RZ, RZ, RZ ;  /* 0x000000ffff027224 */ /* 0x000fc800078e00ff */
[----:B------:R-:W0:Y:S02]  /*0950*/  SHFL.DOWN PT, R16, R3, 0x4, 0x1f ;  /* 0x08801f0003107f89 */ /* 0x000e2400000e0000 */
[----:B0-----:R-:W-:Y:S01]  /*0960*/  FADD.FTZ R16, R3, R16 ;  /* 0x0000001003107221 */ /* 0x001fe20000010000 */
[----:B------:R-:W-:-:S04]  /*0970*/  IADD3 R3, R11, 0x1f, RZ ;  /* 0x0000001f0b037810 */ /* 0x000fc80007ffe0ff */
        /* <DEDUP_REMOVED lines=20> */
.L_x_51:
[----:B-1----:R-:W-:-:S07]  /*0ac0*/  FADD.FTZ R2, R18, R15 ;  /* 0x0000000f12027221 */ /* 0x002fce0000010000 */
.L_x_39:
[----:B------:R-:W-:Y:S05]  /*0ad0*/  BSYNC B1 ;  /* 0x0000000000017941 */ /* 0x000fea0003800000 */
.L_x_38:
[----:B------:R-:W-:Y:S01]  /*0ae0*/  ISETP.NE.AND P0, PT, R11, RZ, PT ;  /* 0x000000ff0b00720c */ /* 0x000fe20003f05270 */
[----:B------:R-:W-:-:S12]  /*0af0*/  BSSY B1, `(.L_x_41) ;  /* 0x000000c000017945 */ /* 0x000fd80003800000 */
[----:B------:R-:W-:Y:S05]  /*0b00*/  @P0 BRA `(.L_x_42) ;  /* 0x0000000000280947 */ /* 0x000fea0003800000 */
[----:B------:R-:W-:Y:S02]  /*0b10*/  ULDC.64 UR10, c[0x0][0x210] ;  /* 0x00008400000a7ab9 */ /* 0x000fe40000000a00 */
[----:B------:R-:W-:-:S04]  /*0b20*/  IADD3 R12, P0, R12, UR10, RZ ;  /* 0x0000000a0c0c7c10 */ /* 0x000fc8000ff1e0ff */
[----:B------:R-:W-:-:S05]  /*0b30*/  IADD3.X R13, R10, UR11, RZ, P0, !PT ;  /* 0x0000000b0a0d7c10 */ /* 0x000fca00087fe4ff */
[----:B------:R-:W2:Y:S01]  /*0b40*/  LDG.E.U16 R3, desc[UR6][R12.64] ;  /* 0x000000060c037981 */ /* 0x000ea2000c1e1500 */
[----:B-1----:R-:W-:-:S05]  /*0b50*/  F2FP.F16.F32.PACK_AB R2, RZ, R2 ;  /* 0x00000002ff02723e */ /* 0x002fca00000000ff */
[----:B------:R-:W-:Y:S02]  /*0b60*/  HADD2.F32 R2, -RZ, R2.H0_H0 ;  /* 0x20000002ff027230 */ /* 0x000fe40000004100 */
[----:B--2---:R-:W-:-:S05]  /*0b70*/  HADD2.F32 R3, -RZ, R3.H0_H0 ;  /* 0x20000003ff037230 */ /* 0x004fca0000004100 */
[----:B------:R-:W-:-:S05]  /*0b80*/  FADD.FTZ R2, R3, R2 ;  /* 0x0000000203027221 */ /* 0x000fca0000010000 */
[----:B------:R-:W-:-:S05]  /*0b90*/  F2FP.F16.F32.PACK_AB R2, RZ, R2 ;  /* 0x00000002ff02723e */ /* 0x000fca00000000ff */
[----:B------:R2:W-:Y:S02]  /*0ba0*/  STG.E.U16 desc[UR6][R12.64], R2 ;  /* 0x000000020c007986 */ /* 0x0005e4000c101506 */
.L_x_42:
[----:B------:R-:W-:Y:S05]  /*0bb0*/  BSYNC B1 ;  /* 0x0000000000017941 */ /* 0x000fea0003800000 */
.L_x_41:
[----:B------:R-:W-:-:S05]  /*0bc0*/  VIADD R9, R9, 0x1 ;  /* 0x0000000109097836 */ /* 0x000fca0000000000 */
[----:B------:R-:W-:-:S13]  /*0bd0*/  ISETP.GE.AND P0, PT, R9, R14, PT ;  /* 0x0000000e0900720c */ /* 0x000fda0003f06270 */
[----:B------:R-:W-:Y:S05]  /*0be0*/  @!P0 BRA `(.L_x_43) ;  /* 0xfffffff8002c8947 */ /* 0x000fea000383ffff */
.L_x_33:
[----:B------:R-:W-:Y:S05]  /*0bf0*/  BSYNC B0 ;  /* 0x0000000000007941 */ /* 0x000fea0003800000 */
.L_x_32:
[----:B------:R-:W3:Y:S01]  /*0c00*/  S2R R6, SR_TID.X ;  /* 0x0000000000067919 */ /* 0x000ee20000002100 */
[----:B------:R-:W3:Y:S02]  /*0c10*/  LDC R11, c[0x0][0x23c] ;  /* 0x00008f00ff0b7b82 */ /* 0x000ee40000000800 */
[----:B---3--:R-:W-:-:S13]  /*0c20*/  ISETP.GE.AND P0, PT, R6, R11, PT ;  /* 0x0000000b0600720c */ /* 0x008fda0003f06270 */
[----:B------:R-:W-:Y:S05]  /*0c30*/  @P0 EXIT ;  /* 0x000000000000094d */ /* 0x000fea0003800000 */
[----:B-12---:R-:W1:Y:S01]  /*0c40*/  LDC.64 R2, c[0x0][0x218] ;  /* 0x00008600ff027b82 */ /* 0x006e620000000a00 */
[----:B------:R-:W-:Y:S01]  /*0c50*/  ULDC.S8 UR5, c[0x0][0x241] ;  /* 0x0000904000057ab9 */ /* 0x000fe20000000200 */
[----:B------:R-:W-:Y:S01]  /*0c60*/  ULDC.64 UR10, c[0x0][0x218] ;  /* 0x00008600000a7ab9 */ /* 0x000fe20000000a00 */
[----:B------:R-:W-:Y:S01]  /*0c70*/  ISETP.NE.AND P0, PT, RZ, UR5, PT ;  /* 0x00000005ff007c0c */ /* 0x000fe2000bf05270 */
[----:B------:R-:W-:Y:S04]  /*0c80*/  BSSY B0, `(.L_x_44) ;  /* 0x0000014000007945 */ /* 0x000fe80003800000 */
[----:B------:R-:W2:Y:S01]  /*0c90*/  LDC R10, c[0x0][RZ] ;  /* 0x00000000ff0a7b82 */ /* 0x000ea20000000800 */
[----:B-1----:R-:W-:-:S04]  /*0ca0*/  IMAD.WIDE R2, R5, 0x2, R2 ;  /* 0x0000000205027825 */ /* 0x002fc800078e0202 */
[----:B------:R-:W-:Y:S01]  /*0cb0*/  IMAD.MOV.U32 R5, RZ, RZ, R6 ;  /* 0x000000ffff057224 */ /* 0x000fe200078e0006 */
[----:B------:R-:W-:Y:S02]  /*0cc0*/  SEL R2, R2, UR10, !P0 ;  /* 0x0000000a02027c07 */ /* 0x000fe4000c000000 */
[----:B------:R-:W-:-:S07]  /*0cd0*/  SEL R3, R3, UR11, !P0 ;  /* 0x0000000b03037c07 */ /* 0x000fce000c000000 */
.L_x_45:
[----:B-1----:R-:W-:Y:S01]  /*0ce0*/  IADD3 R7, P0, R4, R5, RZ ;  /* 0x0000000504077210 */ /* 0x002fe20007f1e0ff */
[----:B------:R-:W3:Y:S03]  /*0cf0*/  LDG.E.U16 R9, desc[UR6][R2.64] ;  /* 0x0000000602097981 */ /* 0x000ee6000c1e1500 */
[----:B------:R-:W-:Y:S02]  /*0d00*/  LEA.HI.X.SX32 R8, R5, R0, 0x1, P0 ;  /* 0x0000000005087211 */ /* 0x000fe400000f0eff */
[----:B------:R-:W-:-:S04]  /*0d10*/  LEA R6, P0, R7, UR18, 0x1 ;  /* 0x0000001207067c11 */ /* 0x000fc8000f8008ff */
[----:B------:R-:W-:-:S05]  /*0d20*/  LEA.HI.X R7, R7, UR19, R8, 0x1, P0 ;  /* 0x0000001307077c11 */ /* 0x000fca00080f0c08 */
[----:B------:R-:W4:Y:S01]  /*0d30*/  LDG.E.U16 R8, desc[UR6][R6.64] ;  /* 0x0000000606087981 */ /* 0x000f22000c1e1500 */
[----:B--2---:R-:W-:-:S05]  /*0d40*/  IMAD.IADD R5, R10, 0x1, R5 ;  /* 0x000000010a057824 */ /* 0x004fca00078e0205 */
[----:B------:R-:W-:Y:S01]  /*0d50*/  ISETP.GE.AND P0, PT, R5, R11, PT ;  /* 0x0000000b0500720c */ /* 0x000fe20003f06270 */
[----:B---3--:R-:W-:Y:S02]  /*0d60*/  HADD2.F32 R9, -RZ, R9.H0_H0 ;  /* 0x20000009ff097230 */ /* 0x008fe40000004100 */
[----:B----4-:R-:W-:-:S05]  /*0d70*/  HADD2.F32 R8, -RZ, R8.H0_H0 ;  /* 0x20000008ff087230 */ /* 0x010fca0000004100 */
[----:B------:R-:W-:-:S05]  /*0d80*/  FMUL.FTZ R8, R8, R9 ;  /* 0x0000000908087220 */ /* 0x000fca0000410000 */
[----:B------:R-:W-:-:S05]  /*0d90*/  F2FP.F16.F32.PACK_AB R8, RZ, R8 ;  /* 0x00000008ff08723e */ /* 0x000fca00000000ff */
[----:B------:R1:W-:Y:S01]  /*0da0*/  STG.E.U16 desc[UR6][R6.64], R8 ;  /* 0x0000000806007986 */ /* 0x0003e2000c101506 */
[----:B------:R-:W-:Y:S05]  /*0db0*/  @!P0 BRA `(.L_x_45) ;  /* 0xfffffffc00c88947 */ /* 0x000fea000383ffff */
[----:B------:R-:W-:Y:S05]  /*0dc0*/  BSYNC B0 ;  /* 0x0000000000007941 */ /* 0x000fea0003800000 */
.L_x_44:
[----:B------:R-:W-:Y:S05]  /*0dd0*/  EXIT ;  /* 0x000000000000794d */ /* 0x000fea0003800000 */
.L_x_40:
[----:B------:R-:W-:Y:S02]  /*0de0*/  IMAD.MOV.U32 R19, RZ, RZ, 0x10 ;  /* 0x00000010ff137424 */ /* 0x000fe400078e00ff */
[----:B------:R-:W-:Y:S02]  /*0df0*/  IMAD.MOV.U32 R20, RZ, RZ, 0x1f ;  /* 0x0000001fff147424 */ /* 0x000fe400078e00ff */
[----:B------:R-:W-:-:S07]  /*0e00*/  IMAD.MOV.U32 R17, RZ, RZ, -0x1 ;  /* 0xffffffffff117424 */ /* 0x000fce00078e00ff */
[----:B-1----:R-:W-:Y:S05]  /*0e10*/  WARPSYNC.COLLECTIVE R17, `(.L_x_46) ;  /* 0x0000000011087348 */ /* 0x002fea0003c00000 */
[----:B-1----:R0:W1:Y:S02]  /*0e20*/  SHFL.DOWN P0, R15, R2, R19, R20 ;  /* 0x08000013020f7389 */ /* 0x0020640000000014 */
[----:B01----:R-:W-:Y:S01]  /*0e30*/  ENDCOLLECTIVE ;  /* 0x000000000000791b */ /* 0x003fe20003800000 */
.L_x_46:
[----:B------:R-:W-:Y:S01]  /*0e40*/  IMAD.MOV.U32 R19, RZ, RZ, 0x8 ;  /* 0x00000008ff137424 */ /* 0x000fe200078e00ff */
[----:B------:R-:W-:-:S05]  /*0e50*/  MOV R3, R15 ;  /* 0x0000000f00037202 */ /* 0x000fca0000000f00 */
[----:B------:R-:W-:-:S04]  /*0e60*/  FADD.FTZ R3, R2, R3 ;  /* 0x0000000302037221 */ /* 0x000fc80000010000 */
[----:B------:R-:W-:-:S07]  /*0e70*/  IMAD.MOV.U32 R2, RZ, RZ, R3 ;  /* 0x000000ffff027224 */ /* 0x000fce00078e0003 */
[----:B------:R-:W-:Y:S05]  /*0e80*/  WARPSYNC.COLLECTIVE R17, `(.L_x_47) ;  /* 0x0000000011087348 */ /* 0x000fea0003c00000 */
[----:B------:R0:W1:Y:S02]  /*0e90*/  SHFL.DOWN P0, R15, R2, R19, R20 ;  /* 0x08000013020f7389 */ /* 0x0000640000000014 */
[----:B01----:R-:W-:Y:S01]  /*0ea0*/  ENDCOLLECTIVE ;  /* 0x000000000000791b */ /* 0x003fe20003800000 */
.L_x_47:
[----:B------:R-:W-:Y:S02]  /*0eb0*/  IMAD.MOV.U32 R19, RZ, RZ, 0x4 ;  /* 0x00000004ff137424 */ /* 0x000fe400078e00ff */
[----:B------:R-:W-:-:S04]  /*0ec0*/  IMAD.MOV.U32 R16, RZ, RZ, R15 ;  /* 0x000000ffff107224 */ /* 0x000fc800078e000f */
[----:B------:R-:W-:-:S04]  /*0ed0*/  FADD.FTZ R16, R3, R16 ;  /* 0x0000001003107221 */ /* 0x000fc80000010000 */
[----:B------:R-:W-:-:S07]  /*0ee0*/  IMAD.MOV.U32 R2, RZ, RZ, R16 ;  /* 0x000000ffff027224 */ /* 0x000fce00078e0010 */
[----:B------:R-:W-:Y:S05]  /*0ef0*/  WARPSYNC.COLLECTIVE R17, `(.L_x_48) ;  /* 0x0000000011087348 */ /* 0x000fea0003c00000 */
[----:B------:R0:W1:Y:S02]  /*0f00*/  SHFL.DOWN P0, R15, R2, R19, R20 ;  /* 0x08000013020f7389 */ /* 0x0000640000000014 */
[----:B01----:R-:W-:Y:S01]  /*0f10*/  ENDCOLLECTIVE ;  /* 0x000000000000791b */ /* 0x003fe20003800000 */
.L_x_48:
[----:B------:R-:W-:Y:S02]  /*0f20*/  IMAD.MOV.U32 R19, RZ, RZ, 0x2 ;  /* 0x00000002ff137424 */ /* 0x000fe400078e00ff */
[----:B------:R-:W-:-:S04]  /*0f30*/  IMAD.MOV.U32 R13, RZ, RZ, R15 ;  /* 0x000000ffff0d7224 */ /* 0x000fc800078e000f */
[----:B------:R-:W-:-:S05]  /*0f40*/  FADD.FTZ R13, R16, R13 ;  /* 0x0000000d100d7221 */ /* 0x000fca0000010000 */
[----:B------:R-:W-:-:S07]  /*0f50*/  MOV R2, R13 ;  /* 0x0000000d00027202 */ /* 0x000fce0000000f00 */
[----:B------:R-:W-:Y:S05]  /*0f60*/  WARPSYNC.COLLECTIVE R17, `(.L_x_49) ;  /* 0x0000000011087348 */ /* 0x000fea0003c00000 */
[----:B------:R0:W1:Y:S02]  /*0f70*/  SHFL.DOWN P0, R15, R2, R19, R20 ;  /* 0x08000013020f7389 */ /* 0x0000640000000014 */
[----:B01----:R-:W-:Y:S01]  /*0f80*/  ENDCOLLECTIVE ;  /* 0x000000000000791b */ /* 0x003fe20003800000 */
.L_x_49:
[----:B------:R-:W-:Y:S02]  /*0f90*/  IMAD.MOV.U32 R19, RZ, RZ, 0x1 ;  /* 0x00000001ff137424 */ /* 0x000fe400078e00ff */
[----:B------:R-:W-:-:S04]  /*0fa0*/  IMAD.MOV.U32 R18, RZ, RZ, R15 ;  /* 0x000000ffff127224 */ /* 0x000fc800078e000f */
[----:B------:R-:W-:-:S04]  /*0fb0*/  FADD.FTZ R18, R13, R18 ;  /* 0x000000120d127221 */ /* 0x000fc80000010000 */
[----:B------:R-:W-:-:S07]  /*0fc0*/  IMAD.MOV.U32 R2, RZ, RZ, R18 ;  /* 0x000000ffff027224 */ /* 0x000fce00078e0012 */
[----:B------:R-:W-:Y:S05]  /*0fd0*/  WARPSYNC.COLLECTIVE R17, `(.L_x_50) ;  /* 0x0000000011087348 */ /* 0x000fea0003c00000 */
[----:B------:R0:W1:Y:S02]  /*0fe0*/  SHFL.DOWN P0, R15, R2, R19, R20 ;  /* 0x08000013020f7389 */ /* 0x0000640000000014 */
[----:B01----:R-:W-:Y:S01]  /*0ff0*/  ENDCOLLECTIVE ;  /* 0x000000000000791b */ /* 0x003fe20003800000 */
.L_x_50:
[----:B------:R-:W-:Y:S05]  /*1000*/  BRA `(.L_x_51) ;  /* 0xfffffff800ac7947 */ /* 0x000fea000383ffff */
        .weak           $__internal_1_$__cuda_sm20_dblrcp_rn_slowpath_v3
        .type           $__internal_1_$__cuda_sm20_dblrcp_rn_slowpath_v3,@function
        .size           $__internal_1_$__cuda_sm20_dblrcp_rn_slowpath_v3,(.L_x_227 - $__internal_1_$__cuda_sm20_dblrcp_rn_slowpath_v3)
$__internal_1_$__cuda_sm20_dblrcp_rn_slowpath_v3:
        /* <DEDUP_REMOVED lines=23> */
.L_x_54:
        /* <DEDUP_REMOVED lines=10> */
.L_x_52:
[----:B------:R-:W-:Y:S01]  /*1220*/  LOP3.LUT R9, R7, 0x80000, RZ, 0xfc, !PT ;  /* 0x0008000007097812 */ /* 0x000fe200078efcff */
[----:B------:R-:W-:-:S07]  /*1230*/  IMAD.MOV.U32 R8, RZ, RZ, R6 ;  /* 0x000000ffff087224 */ /* 0x000fce00078e0006 */
.L_x_53:
[----:B------:R-:W-:-:S04]  /*1240*/  IMAD.MOV.U32 R3, RZ, RZ, 0x0 ;  /* 0x00000000ff037424 */ /* 0x000fc800078e00ff */
[----:B------:R-:W-:Y:S05]  /*1250*/  RET.REL.NODEC R2 `(_ZN2at6native61_GLOBAL__N__a41b8ba8_28_MultiLabelMarginCriterion_cu_26f6785b38multilabel_margin_loss_backward_kernelIN3c104HalfEfEEvPT_PKS5_S8_PKlS8_iibb) ;  /* 0xffffffec02687950 */ /* 0x000fea0003c3ffff */
.L_x_55:
        /* <DEDUP_REMOVED lines=10> */
.L_x_227:


//--------------------- .text._ZN2at6native61_GLOBAL__N__a41b8ba8_28_MultiLabelMarginCriterion_cu_26f6785b38multilabel_margin_loss_backward_kernelIffEEvPT_PKS3_S6_PKlS6_iibb --------------------------
	.section	.text._ZN2at6native61_GLOBAL__N__a41b8ba8_28_MultiLabelMarginCriterion_cu_26f6785b38multilabel_margin_loss_backward_kernelIffEEvPT_PKS3_S6_PKlS6_iibb,"ax",@progbits
	.align	128
.text._ZN2at6native61_GLOBAL__N__a41b8ba8_28_MultiLabelMarginCriterion_cu_26f6785b38multilabel_margin_loss_backward_kernelIffEEvPT_PKS3_S6_PKlS6_iibb:
        .type           _ZN2at6native61_GLOBAL__N__a41b8ba8_28_MultiLabelMarginCriterion_cu_26f6785b38multilabel_margin_loss_backward_kernelIffEEvPT_PKS3_S6_PKlS6_iibb,@function
        .size           _ZN2at6native61_GLOBAL__N__a41b8ba8_28_MultiLabelMarginCriterion_cu_26f6785b38multilabel_margin_loss_backward_kernelIffEEvPT_PKS3_S6_PKlS6_iibb,(.L_x_229 - _ZN2at6native61_GLOBAL__N__a41b8ba8_28_MultiLabelMarginCriterion_cu_26f6785b38multilabel_margin_loss_backward_kernelIffEEvPT_PKS3_S6_PKlS6_iibb)
        .other          _ZN2at6native61_GLOBAL__N__a41b8ba8_28_MultiLabelMarginCriterion_cu_26f6785b38multilabel_margin_loss_backward_kernelIffEEvPT_PKS3_S6_PKlS6_iibb,@"STO_CUDA_ENTRY STV_DEFAULT"
_ZN2at6native61_GLOBAL__N__a41b8ba8_28_MultiLabelMarginCriterion_cu_26f6785b38multilabel_margin_loss_backward_kernelIffEEvPT_PKS3_S6_PKlS6_iibb:
[----:B------:R-:W-:Y:S01]  /*0000*/  LDC R1, c[0x0][0x28] ;  /* 0x00000a00ff017b82 */ /* 0x000fe20000000800 */
[----:B------:R-:W0:Y:S07]  /*0010*/  S2R R2, SR_TID.X ;  /* 0x0000000000027919 */ /* 0x000e2e0000002100 */
[----:B------:R-:W0:Y:S01]  /*0020*/  LDC R9, c[0x0][0x23c] ;  /* 0x00008f00ff097b82 */ /* 0x000e220000000800 */
[----:B------:R-:W-:Y:S01]  /*0030*/  ULDC.64 UR6, c[0x0][0x208] ;  /* 0x0000820000067ab9 */ /* 0x000fe20000000a00 */
[----:B------:R-:W-:Y:S01]  /*0040*/  BSSY B0, `(.L_x_56) ;  /* 0x0000011000007945 */ /* 0x000fe20003800000 */
[----:B------:R-:W1:Y:S01]  /*0050*/  S2R R0, SR_CTAID.X ;  /* 0x0000000000007919 */ /* 0x000e620000002500 */
[-C--:B0-----:R-:W-:Y:S01]  /*0060*/  ISETP.GE.AND P0, PT, R2, R9.reuse, PT ;  /* 0x000000090200720c */ /* 0x081fe20003f06270 */
[----:B-1----:R-:W-:-:S05]  /*0070*/  IMAD R4, R0, R9, RZ ;  /* 0x0000000900047224 */ /* 0x002fca00078e02ff */
[----:B------:R-:W-:-:S07]  /*0080*/  SHF.R.S32.HI R5, RZ, 0x1f, R4 ;  /* 0x0000001fff057819 */ /* 0x000fce0000011404 */
[----:B------:R-:W-:Y:S05]  /*0090*/  @P0 BRA `(.L_x_57) ;  /* 0x00000000002c0947 */ /* 0x000fea0003800000 */
[----:B------:R-:W0:Y:S01]  /*00a0*/  LDC R8, c[0x0][RZ] ;  /* 0x00000000ff087b82 */ /* 0x000e220000000800 */
[----:B------:R-:W-:-:S07]  /*00b0*/  IMAD.MOV.U32 R3, RZ, RZ, R2 ;  /* 0x000000ffff037224 */ /* 0x000fce00078e0002 */
[----:B------:R-:W1:Y:S02]  /*00c0*/  LDC.64 R12, c[0x0][0x210] ;  /* 0x00008400ff0c7b82 */ /* 0x000e640000000a00 */
.L_x_58:
[----:B------:R-:W-:-:S04]  /*00d0*/  IADD3 R7, P0, R4, R3, RZ ;  /* 0x0000000304077210 */ /* 0x000fc80007f1e0ff */
[----:B------:R-:W-:Y:S01]  /*00e0*/  LEA.HI.X.SX32 R10, R3, R5, 0x1, P0 ;  /* 0x00000005030a7211 */ /* 0x000fe200000f0eff */
[----:B0-----:R-:W-:Y:S01]  /*00f0*/  IMAD.IADD R3, R8, 0x1, R3 ;  /* 0x0000000108037824 */ /* 0x001fe200078e0203 */
[----:B-1----:R-:W-:-:S04]  /*0100*/  LEA R6, P0, R7, R12, 0x2 ;  /* 0x0000000c07067211 */ /* 0x002fc800078010ff */
[----:B------:R-:W-:Y:S02]  /*0110*/  LEA.HI.X R7, R7, R13, R10, 0x2, P0 ;  /* 0x0000000d07077211 */ /* 0x000fe400000f140a */
[----:B------:R-:W-:-:S03]  /*0120*/  ISETP.GE.AND P0, PT, R3, R9, PT ;  /* 0x000000090300720c */ /* 0x000fc60003f06270 */
[----:B------:R2:W-:Y:S10]  /*0130*/  STG.E desc[UR6][R6.64], RZ ;  /* 0x000000ff06007986 */ /* 0x0005f4000c101906 */
[----:B--2---:R-:W-:Y:S05]  /*0140*/  @!P0 BRA `(.L_x_58) ;  /* 0xfffffffc00e08947 */ /* 0x004fea000383ffff */
.L_x_57:
[----:B------:R-:W-:Y:S05]  /*0150*/  BSYNC B0 ;  /* 0x0000000000007941 */ /* 0x000fea0003800000 */
.L_x_56:
[----:B------:R-:W-:Y:S01]  /*0160*/  BAR.SYNC.DEFER_BLOCKING 0x0 ;  /* 0x0000000000007b1d */ /* 0x000fe20000010000 */
[----:B------:R-:W-:-:S05]  /*0170*/  ISETP.GE.AND P0, PT, R9, 0x1, PT ;  /* 0x000000010900780c */ /* 0x000fca0003f06270 */
[----:B------:R-:W-:-:S08]  /*0180*/  ULDC.64 UR18, c[0x0][0x210] ;  /* 0x0000840000127ab9 */ /* 0x000fd00000000a00 */
[----:B------:R-:W-:Y:S05]  /*0190*/  @!P0 BRA `(.L_x_59) ;  /* 0x0000000800548947 */ /* 0x000fea0003800000 */
[----:B------:R-:W-:Y:S02]  /*01a0*/  ULDC.U8 UR4, c[0x0][0x240] ;  /* 0x0000900000047ab9 */ /* 0x000fe40000000000 */
[----:B------:R-:W-:-:S03]  /*01b0*/  UPRMT UR5, UR4, 0x8880, URZ ;  /* 0x0000888004057896 */ /* 0x000fc6000800003f */
[----:B------:R-:W-:Y:S02]  /*01c0*/  ULDC.S8 UR4, c[0x0][0x241] ;  /* 0x0000904000047ab9 */ /* 0x000fe40000000200 */
[----:B------:R-:W-:-:S03]  /*01d0*/  UISETP.NE.AND UP0, UPT, UR4, URZ, UPT ;  /* 0x0000003f0400728c */ /* 0x000fc6000bf05270 */
[----:B------:R-:W-:Y:S02]  /*01e0*/  UMOV UR4, UR5 ;  /* 0x0000000500047c82 */ /* 0x000fe40008000000 */
[----:B------:R-:W-:-:S03]  /*01f0*/  UISETP.NE.AND UP0, UPT, UR4, URZ, UP0 ;  /* 0x0000003f0400728c */ /* 0x000fc60008705270 */
[----:B------:R-:W-:Y:S02]  /*0200*/  ULDC UR4, c[0x0][0x238] ;  /* 0x00008e0000047ab9 */ /* 0x000fe40000000800 */
[----:B------:R-:W-:-:S06]  /*0210*/  USEL UR4, UR4, 0x1, UP0 ;  /* 0x0000000104047887 */ /* 0x000fcc0008000000 */
[----:B------:R-:W-:-:S05]  /*0220*/  IMAD R3, R9, UR4, RZ ;  /* 0x0000000409037c24 */ /* 0x000fca000f8e02ff */
[----:B------:R-:W-:-:S05]  /*0230*/  I2FP.F32.S32 R3, R3 ;  /* 0x0000000300037245 */ /* 0x000fca0000201400 */
[----:B------:R-:W-:-:S04]  /*0240*/  FMUL.FTZ R3, R3, 1 ;  /* 0x3f80000003037820 */ /* 0x000fc80000410000 */
[----:B------:R-:W0:Y:S08]  /*0250*/  F2F.F64.F32 R6, R3 ;  /* 0x0000000300067310 */ /* 0x000e300000201800 */
[----:B0-----:R-:W0:Y:S01]  /*0260*/  MUFU.RCP64H R9, R7 ;  /* 0x0000000700097308 */ /* 0x001e220000001800 */
        /* <DEDUP_REMOVED lines=8> */
[----:B------:R-:W-:Y:S02]  /*02f0*/  LOP3.LUT R3, R7, 0x7fffffff, RZ, 0xc0, !PT ;  /* 0x7fffffff07037812 */ /* 0x000fe400078ec0ff */
[----:B------:R-:W-:-:S03]  /*0300*/  MOV R8, 0x330 ;  /* 0x0000033000087802 */ /* 0x000fc60000000f00 */
[----:B------:R-:W-:-:S07]  /*0310*/  VIADD R12, R3, 0xfff00000 ;  /* 0xfff00000030c7836 */ /* 0x000fce0000000000 */
[----:B------:R-:W-:Y:S05]  /*0320*/  CALL.REL.NOINC `($__internal_2_$__cuda_sm20_dblrcp_rn_slowpath_v3) ;  /* 0x0000000800e87944 */ /* 0x000fea0003c00000 */
.L_x_60:
[----:B------:R-:W0:Y:S01]  /*0330*/  S2UR UR5, SR_CgaCtaId ;  /* 0x00000000000579c3 */ /* 0x000e220000008800 */
[----:B------:R-:W-:Y:S01]  /*0340*/  UMOV UR8, 0xf0000000 ;  /* 0xf000000000087882 */ /* 0x000fe20000000000 */
[----:B------:R-:W-:Y:S01]  /*0350*/  UMOV UR9, 0x380fffff ;  /* 0x380fffff00097882 */ /* 0x000fe20000000000 */
[----:B------:R-:W1:Y:S01]  /*0360*/  F2F.F32.F64 R6, R10 ;  /* 0x0000000a00067310 */ /* 0x000e620000301000 */
[----:B------:R-:W-:Y:S01]  /*0370*/  DSETP.GEU.AND P0, PT, |R10|, UR8, PT ;  /* 0x000000080a007e2a */ /* 0x000fe2000bf0e200 */
[----:B------:R-:W-:Y:S01]  /*0380*/  SHF.R.S32.HI R3, RZ, 0x1f, R2 ;  /* 0x0000001fff037819 */ /* 0x000fe20000011402 */
[----:B------:R-:W-:Y:S01]  /*0390*/  UMOV UR4, 0x400 ;  /* 0x0000040000047882 */ /* 0x000fe20000000000 */
[----:B------:R-:W-:Y:S01]  /*03a0*/  BSSY B0, `(.L_x_59) ;  /* 0x0000074000007945 */ /* 0x000fe20003800000 */
[----:B------:R-:W-:Y:S01]  /*03b0*/  IMAD.MOV.U32 R8, RZ, RZ, RZ ;  /* 0x000000ffff087224 */ /* 0x000fe200078e00ff */
[----:B------:R-:W-:Y:S01]  /*03c0*/  LEA.HI R3, R3, R2, RZ, 0x5 ;  /* 0x0000000203037211 */ /* 0x000fe200078f28ff */
[----:B------:R-:W-:Y:S01]  /*03d0*/  ULDC UR8, c[0x0][0x0] ;  /* 0x0000000000087ab9 */ /* 0x000fe20000000800 */
[----:B------:R-:W-:Y:S01]  /*03e0*/  ULDC UR9, c[0x0][0x23c] ;  /* 0x00008f0000097ab9 */ /* 0x000fe20000000800 */
[----:B------:R-:W-:Y:S01]  /*03f0*/  ULDC.64 UR16, c[0x0][0x210] ;  /* 0x0000840000107ab9 */ /* 0x000fe20000000a00 */
[----:B------:R-:W-:Y:S01]  /*0400*/  LOP3.LUT R7, R3, 0xffffffe0, RZ, 0xc0, !PT ;  /* 0xffffffe003077812 */ /* 0x000fe200078ec0ff */
[----:B------:R-:W-:Y:S01]  /*0410*/  ULDC.64 UR14, c[0x0][0x220] ;  /* 0x00008800000e7ab9 */ /* 0x000fe20000000a00 */
[----:B------:R-:W-:Y:S01]  /*0420*/  SHF.R.S32.HI R9, RZ, 0x5, R3 ;  /* 0x00000005ff097819 */ /* 0x000fe20000011403 */
[----:B------:R-:W-:-:S02]  /*0430*/  ULDC.64 UR12, c[0x0][0x230] ;  /* 0x00008c00000c7ab9 */ /* 0x000fc40000000a00 */
[----:B------:R-:W-:Y:S02]  /*0440*/  IMAD.IADD R7, R2, 0x1, -R7 ;  /* 0x0000000102077824 */ /* 0x000fe400078e0a07 */
[----:B-1----:R-:W-:Y:S01]  /*0450*/  @!P0 FMUL R6, R6, 1.175494350822287508e-38 ;  /* 0x0080000006068820 */ /* 0x002fe20000400000 */
[----:B0-----:R-:W-:-:S06]  /*0460*/  ULEA UR4, UR5, UR4, 0x18 ;  /* 0x0000000405047291 */ /* 0x001fcc000f8ec03f */
[----:B------:R-:W-:-:S07]  /*0470*/  LEA R9, R9, UR4, 0x2 ;  /* 0x0000000409097c11 */ /* 0x000fce000f8e10ff */
.L_x_71:
[----:B--2---:R-:W-:Y:S01]  /*0480*/  IADD3 R3, P0, R4, R8, RZ ;  /* 0x0000000804037210 */ /* 0x004fe20007f1e0ff */
[----:B------:R-:W-:-:S03]  /*0490*/  ULDC.64 UR10, c[0x0][0x228] ;  /* 0x00008a00000a7ab9 */ /* 0x000fc60000000a00 */
[----:B------:R-:W-:Y:S02]  /*04a0*/  LEA.HI.X.SX32 R10, R8, R5, 0x1, P0 ;  /* 0x00000005080a7211 */ /* 0x000fe400000f0eff */
[----:B------:R-:W-:-:S04]  /*04b0*/  LEA R2, P0, R3, UR10, 0x3 ;  /* 0x0000000a03027c11 */ /* 0x000fc8000f8018ff */
[----:B------:R-:W-:-:S05]  /*04c0*/  LEA.HI.X R3, R3, UR11, R10, 0x3, P0 ;  /* 0x0000000b03037c11 */ /* 0x000fca00080f1c0a */
[----:B------:R-:W2:Y:S02]  /*04d0*/  LDG.E R2, desc[UR6][R2.64] ;  /* 0x0000000602027981 */ /* 0x000ea4000c1e1900 */
[----:B--2---:R-:W-:-:S13]  /*04e0*/  ISETP.GE.AND P0, PT, R2, RZ, PT ;  /* 0x000000ff0200720c */ /* 0x004fda0003f06270 */
[----:B01----:R-:W-:Y:S05]  /*04f0*/  @!P0 BRA `(.L_x_61) ;  /* 0x0000000400788947 */ /* 0x003fea0003800000 */
[----:B------:R-:W0:Y:S01]  /*0500*/  S2R R12, SR_TID.X ;  /* 0x00000000000c7919 */ /* 0x000e220000002100 */
[----:B------:R-:W-:Y:S01]  /*0510*/  ULDC UR5, c[0x0][0x23c] ;  /* 0x00008f0000057ab9 */ /* 0x000fe20000000800 */
[----:B------:R-:W-:Y:S01]  /*0520*/  IADD3 R10, P0, R4, R2, RZ ;  /* 0x00000002040a7210 */ /* 0x000fe20007f1e0ff */
[----:B------:R-:W-:Y:S02]  /*0530*/  IMAD.U32 R13, RZ, RZ, UR5 ;  /* 0x00000005ff0d7e24 */ /* 0x000fe4000f8e00ff */
[----:B------:R-:W-:Y:S01]  /*0540*/  IMAD.MOV.U32 R15, RZ, RZ, RZ ;  /* 0x000000ffff0f7224 */ /* 0x000fe200078e00ff */
[----:B------:R-:W-:Y:S02]  /*0550*/  LEA.HI.X.SX32 R11, R2, R5, 0x1, P0 ;  /* 0x00000005020b7211 */ /* 0x000fe400000f0eff */
[----:B0-----:R-:W-:-:S13]  /*0560*/  ISETP.GE.AND P1, PT, R12, R13, PT ;  /* 0x0000000d0c00720c */ /* 0x001fda0003f26270 */
[----:B------:R-:W-:Y:S05]  /*0570*/  @P1 BRA `(.L_x_62) ;  /* 0x00000000008c1947 */ /* 0x000fea0003800000 */
[----:B------:R-:W-:Y:S02]  /*0580*/  ULDC.64 UR10, c[0x0][0x220] ;  /* 0x00008800000a7ab9 */ /* 0x000fe40000000a00 */
[----:B------:R-:W-:-:S04]  /*0590*/  LEA R2, P0, R10, UR10, 0x2 ;  /* 0x0000000a0a027c11 */ /* 0x000fc8000f8010ff */
[----:B------:R-:W-:-:S05]  /*05a0*/  LEA.HI.X R3, R10, UR11, R11, 0x2, P0 ;  /* 0x0000000b0a037c11 */ /* 0x000fca00080f140b */
[----:B------:R-:W2:Y:S01]  /*05b0*/  LDG.E R2, desc[UR6][R2.64] ;  /* 0x0000000602027981 */ /* 0x000ea2000c1e1900 */
[----:B------:R-:W-:Y:S02]  /*05c0*/  IMAD.MOV.U32 R15, RZ, RZ, RZ ;  /* 0x000000ffff0f7224 */ /* 0x000fe400078e00ff */
[----:B------:R-:W-:Y:S02]  /*05d0*/  IMAD.MOV.U32 R14, RZ, RZ, R12 ;  /* 0x000000ffff0e7224 */ /* 0x000fe400078e000c */
[----:B--2---:R-:W-:-:S07]  /*05e0*/  FADD.FTZ R16, -R2, 1 ;  /* 0x3f80000002107421 */ /* 0x004fce0000010100 */
.L_x_65:
[----:B0-----:R-:W-:-:S04]  /*05f0*/  IADD3 R2, P0, R4, R14, RZ ;  /* 0x0000000e04027210 */ /* 0x001fc80007f1e0ff */
[----:B------:R-:W-:Y:S01]  /*0600*/  LEA.HI.X.SX32 R3, R14, R5, 0x1, P0 ;  /* 0x000000050e037211 */ /* 0x000fe200000f0eff */
[----:B------:R-:W-:-:S03]  /*0610*/  IMAD.SHL.U32 R19, R2, 0x4, RZ ;  /* 0x0000000402137824 */ /* 0x000fc600078e00ff */
[----:B------:R-:W-:Y:S02]  /*0620*/  SHF.L.U64.HI R18, R2, 0x2, R3 ;  /* 0x0000000202127819 */ /* 0x000fe40000010203 */
[----:B------:R-:W-:-:S04]  /*0630*/  IADD3 R2, P0, R19, UR12, RZ ;  /* 0x0000000c13027c10 */ /* 0x000fc8000ff1e0ff */
[----:B------:R-:W-:-:S05]  /*0640*/  IADD3.X R3, R18, UR13, RZ, P0, !PT ;  /* 0x0000000d12037c10 */ /* 0x000fca00087fe4ff */
[----:B------:R-:W2:Y:S01]  /*0650*/  LDG.E R2, desc[UR6][R2.64] ;  /* 0x0000000602027981 */ /* 0x000ea2000c1e1900 */
[----:B------:R-:W-:Y:S01]  /*0660*/  IMAD.U32 R13, RZ, RZ, UR9 ;  /* 0x00000009ff0d7e24 */ /* 0x000fe2000f8e00ff */
[----:B------:R-:W-:Y:S01]  /*0670*/  BSSY B1, `(.L_x_63) ;  /* 0x0000012000017945 */ /* 0x000fe20003800000 */
[----:B------:R-:W-:-:S05]  /*0680*/  VIADD R14, R14, UR8 ;  /* 0x000000080e0e7c36 */ /* 0x000fca0008000000 */
[----:B------:R-:W-:Y:S01]  /*0690*/  ISETP.GE.AND P0, PT, R14, R13, PT ;  /* 0x0000000d0e00720c */ /* 0x000fe20003f06270 */
[----:B--2---:R-:W0:Y:S02]  /*06a0*/  F2I.FTZ.TRUNC.NTZ R17, R2 ;  /* 0x0000000200117305 */ /* 0x004e24000021f100 */
[----:B0-----:R-:W-:-:S13]  /*06b0*/  ISETP.NE.AND P1, PT, R17, RZ, PT ;  /* 0x000000ff1100720c */ /* 0x001fda0003f25270 */
[----:B------:R-:W-:Y:S05]  /*06c0*/  @P1 BRA `(.L_x_64) ;  /* 0x0000000000301947 */ /* 0x000fea0003800000 */
[----:B------:R-:W-:-:S04]  /*06d0*/  IADD3 R2, P1, R19, UR14, RZ ;  /* 0x0000000e13027c10 */ /* 0x000fc8000ff3e0ff */
[----:B------:R-:W-:-:S06]  /*06e0*/  IADD3.X R3, R18, UR15, RZ, P1, !PT ;  /* 0x0000000f12037c10 */ /* 0x000fcc0008ffe4ff */
[----:B------:R-:W2:Y:S02]  /*06f0*/  LDG.E R3, desc[UR6][R2.64] ;  /* 0x0000000602037981 */ /* 0x000ea4000c1e1900 */
[----:B--2---:R-:W-:-:S05]  /*0700*/  FADD.FTZ R17, R16, R3 ;  /* 0x0000000310117221 */ /* 0x004fca0000010000 */
[----:B------:R-:W-:-:S13]  /*0710*/  FSETP.GT.FTZ.AND P1, PT, R17, RZ, PT ;  /* 0x000000ff1100720b */ /* 0x000fda0003f34000 */
[----:B------:R-:W-:Y:S05]  /*0720*/  @!P1 BRA `(.L_x_64) ;  /* 0x0000000000189947 */ /* 0x000fea0003800000 */
[----:B------:R-:W-:-:S04]  /*0730*/  IADD3 R2, P1, R19, UR16, RZ ;  /* 0x0000001013027c10 */ /* 0x000fc8000ff3e0ff */
[----:B------:R-:W-:-:S05]  /*0740*/  IADD3.X R3, R18, UR17, RZ, P1, !PT ;  /* 0x0000001112037c10 */ /* 0x000fca0008ffe4ff */
[----:B------:R-:W2:Y:S01]  /*0750*/  LDG.E R17, desc[UR6][R2.64] ;  /* 0x0000000602117981 */ /* 0x000ea2000c1e1900 */
[C---:B------:R-:W-:Y:S01]  /*0760*/  FADD.FTZ R15, -R6.reuse, R15 ;  /* 0x0000000f060f7221 */ /* 0x040fe20000010100 */
[----:B--2---:R-:W-:-:S05]  /*0770*/  FADD.FTZ R17, R6, R17 ;  /* 0x0000001106117221 */ /* 0x004fca0000010000 */
[----:B------:R0:W-:Y:S02]  /*0780*/  STG.E desc[UR6][R2.64], R17 ;  /* 0x0000001102007986 */ /* 0x0001e4000c101906 */
.L_x_64:
[----:B------:R-:W-:Y:S05]  /*0790*/  BSYNC B1 ;  /* 0x0000000000017941 */ /* 0x000fea0003800000 */
.L_x_63:
[----:B------:R-:W-:Y:S05]  /*07a0*/  @!P0 BRA `(.L_x_65) ;  /* 0xfffffffc00908947 */ /* 0x000fea000383ffff */
.L_x_62:
[----:B------:R-:W-:Y:S05]  /*07b0*/  WARPSYNC.ALL ;  /* 0x0000000000007948 */ /* 0x000fea0003800000 */
[----:B0-----:R-:W0:Y:S01]  /*07c0*/  SHFL.DOWN PT, R2, R15, 0x10, 0x1f ;  /* 0x0a001f000f027f89 */ /* 0x001e2200000e0000 */
[----:B------:R-:W-:Y:S08]  /*07d0*/  BAR.SYNC.DEFER_BLOCKING 0x0 ;  /* 0x0000000000007b1d */ /* 0x000ff00000010000 */
[----:B------:R-:W-:Y:S01]  /*07e0*/  BAR.SYNC.DEFER_BLOCKING 0x0 ;  /* 0x0000000000007b1d */ /* 0x000fe20000010000 */
[----:B0-----:R-:W-:Y:S01]  /*07f0*/  FADD.FTZ R2, R2, R15 ;  /* 0x0000000f02027221 */ /* 0x001fe20000010000 */
[----:B------:R-:W-:Y:S01]  /*0800*/  ISETP.NE.AND P0, PT, R7, RZ, PT ;  /* 0x000000ff0700720c */ /* 0x000fe20003f05270 */
[----:B------:R-:W-:Y:S01]  /*0810*/  USHF.R.U32.HI UR5, URZ, 0x5, UR8 ;  /* 0x000000053f057899 */ /* 0x000fe20008011608 */
[----:B------:R-:W-:-:S02]  /*0820*/  MOV R15, RZ ;  /* 0x000000ff000f7202 */ /* 0x000fc40000000f00 */
[----:B------:R-:W-:Y:S01]  /*0830*/  BSSY B1, `(.L_x_66) ;  /* 0x000001d000017945 */ /* 0x000fe20003800000 */
[----:B------:R-:W0:Y:S02]  /*0840*/  SHFL.DOWN PT, R3, R2, 0x8, 0x1f ;  /* 0x09001f0002037f89 */ /* 0x000e2400000e0000 */
[----:B------:R-:W-:Y:S01]  /*0850*/  ISETP.GE.AND P1, PT, R12, UR5, PT ;  /* 0x000000050c007c0c */ /* 0x000fe2000bf26270 */
[----:B0-----:R-:W-:-:S12]  /*0860*/  FADD.FTZ R3, R2, R3 ;  /* 0x0000000302037221 */ /* 0x001fd80000010000 */
[----:B------:R-:W-:Y:S01]  /*0870*/  @!P1 LEA R2, R7, UR4, 0x2 ;  /* 0x0000000407029c11 */ /* 0x000fe2000f8e10ff */
        /* <DEDUP_REMOVED lines=23> */
.L_x_79:
[----:B-1----:R-:W-:-:S07]  /*09f0*/  FADD.FTZ R15, R17, R16 ;  /* 0x00000010110f7221 */ /* 0x002fce0000010000 */
.L_x_67:
[----:B------:R-:W-:Y:S05]  /*0a00*/  BSYNC B1 ;  /* 0x0000000000017941 */ /* 0x000fea0003800000 */
.L_x_66:
[----:B------:R-:W-:Y:S01]  /*0a10*/  ISETP.NE.AND P0, PT, R12, RZ, PT ;  /* 0x000000ff0c00720c */ /* 0x000fe20003f05270 */
[----:B------:R-:W-:-:S12]  /*0a20*/  BSSY B1, `(.L_x_69) ;  /* 0x0000008000017945 */ /* 0x000fd80003800000 */
[----:B------:R-:W-:Y:S05]  /*0a30*/  @P0 BRA `(.L_x_70) ;  /* 0x0000000000180947 */ /* 0x000fea0003800000 */
[----:B------:R-:W-:Y:S02]  /*0a40*/  ULDC.64 UR10, c[0x0][0x210] ;  /* 0x00008400000a7ab9 */ /* 0x000fe40000000a00 */
[----:B------:R-:W-:-:S04]  /*0a50*/  LEA R2, P0, R10, UR10, 0x2 ;  /* 0x0000000a0a027c11 */ /* 0x000fc8000f8010ff */
[----:B------:R-:W-:-:S05]  /*0a60*/  LEA.HI.X R3, R10, UR11, R11, 0x2, P0 ;  /* 0x0000000b0a037c11 */ /* 0x000fca00080f140b */
[----:B------:R-:W1:Y:S02]  /*0a70*/  LDG.E R10, desc[UR6][R2.64] ;  /* 0x00000006020a7981 */ /* 0x000e64000c1e1900 */
[----:B-1----:R-:W-:-:S05]  /*0a80*/  FADD.FTZ R15, R10, R15 ;  /* 0x0000000f0a0f7221 */ /* 0x002fca0000010000 */
[----:B------:R2:W-:Y:S02]  /*0a90*/  STG.E desc[UR6][R2.64], R15 ;  /* 0x0000000f02007986 */ /* 0x0005e4000c101906 */
.L_x_70:
[----:B------:R-:W-:Y:S05]  /*0aa0*/  BSYNC B1 ;  /* 0x0000000000017941 */ /* 0x000fea0003800000 */
.L_x_69:
[----:B------:R-:W-:-:S05]  /*0ab0*/  VIADD R8, R8, 0x1 ;  /* 0x0000000108087836 */ /* 0x000fca0000000000 */
[----:B------:R-:W-:-:S13]  /*0ac0*/  ISETP.GE.AND P0, PT, R8, R13, PT ;  /* 0x0000000d0800720c */ /* 0x000fda0003f06270 */
[----:B------:R-:W-:Y:S05]  /*0ad0*/  @!P0 BRA `(.L_x_71) ;  /* 0xfffffff800688947 */ /* 0x000fea000383ffff */
.L_x_61:
[----:B------:R-:W-:Y:S05]  /*0ae0*/  BSYNC B0 ;  /* 0x0000000000007941 */ /* 0x000fea0003800000 */
.L_x_59:
[----:B------:R-:W3:Y:S01]  /*0af0*/  S2R R8, SR_TID.X ;  /* 0x0000000000087919 */ /* 0x000ee20000002100 */
[----:B------:R-:W3:Y:S02]  /*0b00*/  LDC R13, c[0x0][0x23c] ;  /* 0x00008f00ff0d7b82 */ /* 0x000ee40000000800 */
[----:B---3--:R-:W-:-:S13]  /*0b10*/  ISETP.GE.AND P0, PT, R8, R13, PT ;  /* 0x0000000d0800720c */ /* 0x008fda0003f06270 */
[----:B------:R-:W-:Y:S05]  /*0b20*/  @P0 EXIT ;  /* 0x000000000000094d */ /* 0x000fea0003800000 */
[----:B--2---:R-:W2:Y:S01]  /*0b30*/  LDC.64 R2, c[0x0][0x218] ;  /* 0x00008600ff027b82 */ /* 0x004ea20000000a00 */
[----:B------:R-:W-:Y:S01]  /*0b40*/  ULDC.S8 UR5, c[0x0][0x241] ;  /* 0x0000904000057ab9 */ /* 0x000fe20000000200 */
[----:B------:R-:W-:Y:S01]  /*0b50*/  ULDC.64 UR10, c[0x0][0x218] ;  /* 0x00008600000a7ab9 */ /* 0x000fe20000000a00 */
[----:B------:R-:W-:Y:S01]  /*0b60*/  ISETP.NE.AND P0, PT, RZ, UR5, PT ;  /* 0x00000005ff007c0c */ /* 0x000fe2000bf05270 */
[----:B------:R-:W-:Y:S04]  /*0b70*/  BSSY B0, `(.L_x_72) ;  /* 0x0000011000007945 */ /* 0x000fe80003800000 */
[----:B------:R-:W3:Y:S01]  /*0b80*/  LDC R11, c[0x0][RZ] ;  /* 0x00000000ff0b7b82 */ /* 0x000ee20000000800 */
[----:B--2---:R-:W-:-:S04]  /*0b90*/  IMAD.WIDE R2, R0, 0x4, R2 ;  /* 0x0000000400027825 */ /* 0x004fc800078e0202 */
[----:B------:R-:W-:Y:S01]  /*0ba0*/  IMAD.MOV.U32 R0, RZ, RZ, R8 ;  /* 0x000000ffff007224 */ /* 0x000fe200078e0008 */
[----:B------:R-:W-:Y:S02]  /*0bb0*/  SEL R6, R2, UR10, !P0 ;  /* 0x0000000a02067c07 */ /* 0x000fe4000c000000 */
[----:B------:R-:W-:-:S07]  /*0bc0*/  SEL R7, R3, UR11, !P0 ;  /* 0x0000000b03077c07 */ /* 0x000fce000c000000 */
.L_x_73:
[----:B--2---:R-:W-:Y:S01]  /*0bd0*/  IADD3 R3, P0, R4, R0, RZ ;  /* 0x0000000004037210 */ /* 0x004fe20007f1e0ff */
[----:B------:R-:W2:Y:S03]  /*0be0*/  LDG.E R9, desc[UR6][R6.64] ;  /* 0x0000000606097981 */ /* 0x000ea6000c1e1900 */
[----:B------:R-:W-:Y:S02]  /*0bf0*/  LEA.HI.X.SX32 R8, R0, R5, 0x1, P0 ;  /* 0x0000000500087211 */ /* 0x000fe400000f0eff */
[----:B------:R-:W-:-:S04]  /*0c00*/  LEA R2, P0, R3, UR18, 0x2 ;  /* 0x0000001203027c11 */ /* 0x000fc8000f8010ff */
[----:B------:R-:W-:-:S05]  /*0c10*/  LEA.HI.X R3, R3, UR19, R8, 0x2, P0 ;  /* 0x0000001303037c11 */ /* 0x000fca00080f1408 */
[----:B------:R-:W2:Y:S01]  /*0c20*/  LDG.E R8, desc[UR6][R2.64] ;  /* 0x0000000602087981 */ /* 0x000ea2000c1e1900 */
[----:B---3--:R-:W-:-:S05]  /*0c30*/  IMAD.IADD R0, R11, 0x1, R0 ;  /* 0x000000010b007824 */ /* 0x008fca00078e0200 */
[----:B------:R-:W-:Y:S01]  /*0c40*/  ISETP.GE.AND P0, PT, R0, R13, PT ;  /* 0x0000000d0000720c */ /* 0x000fe20003f06270 */
[----:B--2---:R-:W-:-:S05]  /*0c50*/  FMUL.FTZ R9, R8, R9 ;  /* 0x0000000908097220 */ /* 0x004fca0000410000 */
[----:B------:R2:W-:Y:S07]  /*0c60*/  STG.E desc[UR6][R2.64], R9 ;  /* 0x0000000902007986 */ /* 0x0005ee000c101906 */
[----:B------:R-:W-:Y:S05]  /*0c70*/  @!P0 BRA `(.L_x_73) ;  /* 0xfffffffc00d48947 */ /* 0x000fea000383ffff */
[----:B------:R-:W-:Y:S05]  /*0c80*/  BSYNC B0 ;  /* 0x0000000000007941 */ /* 0x000fea0003800000 */
.L_x_72:
[----:B------:R-:W-:Y:S05]  /*0c90*/  EXIT ;  /* 0x000000000000794d */ /* 0x000fea0003800000 */
.L_x_68:
[----:B------:R-:W-:Y:S02]  /*0ca0*/  IMAD.MOV.U32 R19, RZ, RZ, 0x10 ;  /* 0x00000010ff137424 */ /* 0x000fe400078e00ff */
[----:B------:R-:W-:Y:S02]  /*0cb0*/  IMAD.MOV.U32 R20, RZ, RZ, 0x1f ;  /* 0x0000001fff147424 */ /* 0x000fe400078e00ff */
[----:B------:R-:W-:-:S07]  /*0cc0*/  IMAD.MOV.U32 R18, RZ, RZ, -0x1 ;  /* 0xffffffffff127424 */ /* 0x000fce00078e00ff */
[----:B-1----:R-:W-:Y:S05]  /*0cd0*/  WARPSYNC.COLLECTIVE R18, `(.L_x_74) ;  /* 0x0000000012087348 */ /* 0x002fea0003c00000 */
[----:B-1----:R0:W1:Y:S02]  /*0ce0*/  SHFL.DOWN P0, R16, R15, R19, R20 ;  /* 0x080000130f107389 */ /* 0x0020640000000014 */
[----:B01----:R-:W-:Y:S01]  /*0cf0*/  ENDCOLLECTIVE ;  /* 0x000000000000791b */ /* 0x003fe20003800000 */
.L_x_74:
[----:B------:R-:W-:Y:S01]  /*0d00*/  HFMA2.MMA R19, -RZ, RZ, 0, 4.76837158203125e-07 ;  /* 0x00000008ff137435 */ /* 0x000fe200000001ff */
[----:B------:R-:W-:-:S04]  /*0d10*/  IMAD.MOV.U32 R2, RZ, RZ, R16 ;  /* 0x000000ffff027224 */ /* 0x000fc800078e0010 */
[----:B------:R-:W-:-:S04]  /*0d20*/  FADD.FTZ R2, R15, R2 ;  /* 0x000000020f027221 */ /* 0x000fc80000010000 */
[----:B------:R-:W-:-:S07]  /*0d30*/  IMAD.MOV.U32 R15, RZ, RZ, R2 ;  /* 0x000000ffff0f7224 */ /* 0x000fce00078e0002 */
[----:B------:R-:W-:Y:S05]  /*0d40*/  WARPSYNC.COLLECTIVE R18, `(.L_x_75) ;  /* 0x0000000012087348 */ /* 0x000fea0003c00000 */
[----:B------:R0:W1:Y:S02]  /*0d50*/  SHFL.DOWN P0, R16, R15, R19, R20 ;  /* 0x080000130f107389 */ /* 0x0000640000000014 */
[----:B01----:R-:W-:Y:S01]  /*0d60*/  ENDCOLLECTIVE ;  /* 0x000000000000791b */ /* 0x003fe20003800000 */
.L_x_75:
[----:B------:R-:W-:Y:S02]  /*0d70*/  IMAD.MOV.U32 R19, RZ, RZ, 0x4 ;  /* 0x00000004ff137424 */ /* 0x000fe400078e00ff */
[----:B------:R-:W-:-:S04]  /*0d80*/  IMAD.MOV.U32 R3, RZ, RZ, R16 ;  /* 0x000000ffff037224 */ /* 0x000fc800078e0010 */
[----:B------:R-:W-:-:S04]  /*0d90*/  FADD.FTZ R3, R2, R3 ;  /* 0x0000000302037221 */ /* 0x000fc80000010000 */
[----:B------:R-:W-:-:S07]  /*0da0*/  IMAD.MOV.U32 R15, RZ, RZ, R3 ;  /* 0x000000ffff0f7224 */ /* 0x000fce00078e0003 */
[----:B------:R-:W-:Y:S05]  /*0db0*/  WARPSYNC.COLLECTIVE R18, `(.L_x_76) ;  /* 0x0000000012087348 */ /* 0x000fea0003c00000 */
[----:B------:R0:W1:Y:S02]  /*0dc0*/  SHFL.DOWN P0, R16, R15, R19, R20 ;  /* 0x080000130f107389 */ /* 0x0000640000000014 */
[----:B01----:R-:W-:Y:S01]  /*0dd0*/  ENDCOLLECTIVE ;  /* 0x000000000000791b */ /* 0x003fe20003800000 */
.L_x_76:
[----:B------:R-:W-:Y:S02]  /*0de0*/  IMAD.MOV.U32 R19, RZ, RZ, 0x2 ;  /* 0x00000002ff137424 */ /* 0x000fe400078e00ff */
[----:B------:R-:W-:-:S04]  /*0df0*/  IMAD.MOV.U32 R14, RZ, RZ, R16 ;  /* 0x000000ffff0e7224 */ /* 0x000fc800078e0010 */
[----:B------:R-:W-:-:S04]  /*0e00*/  FADD.FTZ R14, R3, R14 ;  /* 0x0000000e030e7221 */ /* 0x000fc80000010000 */
[----:B------:R-:W-:-:S07]  /*0e10*/  IMAD.MOV.U32 R15, RZ, RZ, R14 ;  /* 0x000000ffff0f7224 */ /* 0x000fce00078e000e */
[----:B------:R-:W-:Y:S05]  /*0e20*/  WARPSYNC.COLLECTIVE R18, `(.L_x_77) ;  /* 0x0000000012087348 */ /* 0x000fea0003c00000 */
[----:B------:R0:W1:Y:S02]  /*0e30*/  SHFL.DOWN P0, R16, R15, R19, R20 ;  /* 0x080000130f107389 */ /* 0x0000640000000014 */
[----:B01----:R-:W-:Y:S01]  /*0e40*/  ENDCOLLECTIVE ;  /* 0x000000000000791b */ /* 0x003fe20003800000 */
.L_x_77:
[----:B------:R-:W-:Y:S01]  /*0e50*/  MOV R19, 0x1 ;  /* 0x0000000100137802 */ /* 0x000fe20000000f00 */
[----:B------:R-:W-:-:S04]  /*0e60*/  IMAD.MOV.U32 R17, RZ, RZ, R16 ;  /* 0x000000ffff117224 */ /* 0x000fc800078e0010 */
[----:B------:R-:W-:-:S04]  /*0e70*/  FADD.FTZ R17, R14, R17 ;  /* 0x000000110e117221 */ /* 0x000fc80000010000 */
[----:B------:R-:W-:-:S07]  /*0e80*/  IMAD.MOV.U32 R15, RZ, RZ, R17 ;  /* 0x000000ffff0f7224 */ /* 0x000fce00078e0011 */
[----:B------:R-:W-:Y:S05]  /*0e90*/  WARPSYNC.COLLECTIVE R18, `(.L_x_78) ;  /* 0x0000000012087348 */ /* 0x000fea0003c00000 */
[----:B------:R0:W1:Y:S02]  /*0ea0*/  SHFL.DOWN P0, R16, R15, R19, R20 ;  /* 0x080000130f107389 */ /* 0x0000640000000014 */
[----:B01----:R-:W-:Y:S01]  /*0eb0*/  ENDCOLLECTIVE ;  /* 0x000000000000791b */ /* 0x003fe20003800000 */
.L_x_78:
[----:B------:R-:W-:Y:S05]  /*0ec0*/  BRA `(.L_x_79) ;  /* 0xfffffff800c87947 */ /* 0x000fea000383ffff */
        .weak           $__internal_2_$__cuda_sm20_dblrcp_rn_slowpath_v3
        .type           $__internal_2_$__cuda_sm20_dblrcp_rn_slowpath_v3,@function
        .size           $__internal_2_$__cuda_sm20_dblrcp_rn_slowpath_v3,(.L_x_229 - $__internal_2_$__cuda_sm20_dblrcp_rn_slowpath_v3)
$__internal_2_$__cuda_sm20_dblrcp_rn_slowpath_v3:
        /* <DEDUP_REMOVED lines=10> */
[----:B------:R-:W-:Y:S02]  /*0f70*/  VIADD R11, R7, 0xc0200000 ;  /* 0xc0200000070b7836 */ /* 0x000fe40000000000 */
[----:B------:R-:W-:Y:S02]  /*0f80*/  IMAD.MOV.U32 R10, RZ, RZ, R6 ;  /* 0x000000ffff0a7224 */ /* 0x000fe400078e0006 */
[----:B------:R-:W0:Y:S04]  /*0f90*/  MUFU.RCP64H R13, R11 ;  /* 0x0000000b000d7308 */ /* 0x000e280000001800 */
        /* <DEDUP_REMOVED lines=10> */
.L_x_82:
        /* <DEDUP_REMOVED lines=10> */
.L_x_80:
[----:B------:R-:W-:Y:S01]  /*10e0*/  LOP3.LUT R11, R7, 0x80000, RZ, 0xfc, !PT ;  /* 0x00080000070b7812 */ /* 0x000fe200078efcff */
[----:B------:R-:W-:-:S07]  /*10f0*/  IMAD.MOV.U32 R10, RZ, RZ, R6 ;  /* 0x000000ffff0a7224 */ /* 0x000fce00078e0006 */
.L_x_81:
[----:B------:R-:W-:-:S04]  /*1100*/  IMAD.MOV.U32 R9, RZ, RZ, 0x0 ;  /* 0x00000000ff097424 */ /* 0x000fc800078e00ff */
[----:B------:R-:W-:Y:S05]  /*1110*/  RET.REL.NODEC R8 `(_ZN2at6native61_GLOBAL__N__a41b8ba8_28_MultiLabelMarginCriterion_cu_26f6785b38multilabel_margin_loss_backward_kernelIffEEvPT_PKS3_S6_PKlS6_iibb) ;  /* 0xffffffec08b87950 */ /* 0x000fea0003c3ffff */
.L_x_83:
        /* <DEDUP_REMOVED lines=14> */
.L_x_229:


//--------------------- .text._ZN2at6native61_GLOBAL__N__a41b8ba8_28_MultiLabelMarginCriterion_cu_26f6785b38multilabel_margin_loss_backward_kernelIddEEvPT_PKS3_S6_PKlS6_iibb --------------------------
	.section	.text._ZN2at6native61_GLOBAL__N__a41b8ba8_28_MultiLabelMarginCriterion_cu_26f6785b38multilabel_margin_loss_backward_kernelIddEEvPT_PKS3_S6_PKlS6_iibb,"ax",@progbits
	.align	128
.text._ZN2at6native61_GLOBAL__N__a41b8ba8_28_MultiLabelMarginCriterion_cu_26f6785b38multilabel_margin_loss_backward_kernelIddEEvPT_PKS3_S6_PKlS6_iibb:
        .type           _ZN2at6native61_GLOBAL__N__a41b8ba8_28_MultiLabelMarginCriterion_cu_26f6785b38multilabel_margin_loss_backward_kernelIddEEvPT_PKS3_S6_PKlS6_iibb,@function
        .size           _ZN2at6native61_GLOBAL__N__a41b8ba8_28_MultiLabelMarginCriterion_cu_26f6785b38multilabel_margin_loss_backward_kernelIddEEvPT_PKS3_S6_PKlS6_iibb,(.L_x_231 - _ZN2at6native61_GLOBAL__N__a41b8ba8_28_MultiLabelMarginCriterion_cu_26f6785b38multilabel_margin_loss_backward_kernelIddEEvPT_PKS3_S6_PKlS6_iibb)
        .other          _ZN2at6native61_GLOBAL__N__a41b8ba8_28_MultiLabelMarginCriterion_cu_26f6785b38multilabel_margin_loss_backward_kernelIddEEvPT_PKS3_S6_PKlS6_iibb,@"STO_CUDA_ENTRY STV_DEFAULT"
_ZN2at6native61_GLOBAL__N__a41b8ba8_28_MultiLabelMarginCriterion_cu_26f6785b38multilabel_margin_loss_backward_kernelIddEEvPT_PKS3_S6_PKlS6_iibb:
[----:B------:R-:W-:Y:S01]  /*0000*/  LDC R1, c[0x0][0x28] ;  /* 0x00000a00ff017b82 */ /* 0x000fe20000000800 */
[----:B------:R-:W0:Y:S07]  /*0010*/  S2R R5, SR_TID.X ;  /* 0x0000000000057919 */ /* 0x000e2e0000002100 */
[----:B------:R-:W0:Y:S01]  /*0020*/  LDC R10, c[0x0][0x23c] ;  /* 0x00008f00ff0a7b82 */ /* 0x000e220000000800 */
[----:B------:R-:W-:Y:S01]  /*0030*/  ULDC.64 UR6, c[0x0][0x208] ;  /* 0x0000820000067ab9 */ /* 0x000fe20000000a00 */
[----:B------:R-:W-:Y:S06]  /*0040*/  BSSY B0, `(.L_x_84) ;  /* 0x0000011000007945 */ /* 0x000fec0003800000 */
[----:B------:R-:W1:Y:S01]  /*0050*/  S2UR UR4, SR_CTAID.X ;  /* 0x00000000000479c3 */ /* 0x000e620000002500 */
[----:B0-----:R-:W-:Y:S01]  /*0060*/  ISETP.GE.AND P0, PT, R5, R10, PT ;  /* 0x0000000a0500720c */ /* 0x001fe20003f06270 */
[----:B-1----:R-:W-:-:S05]  /*0070*/  IMAD R0, R10, UR4, RZ ;  /* 0x000000040a007c24 */ /* 0x002fca000f8e02ff */
[----:B------:R-:W-:-:S07]  /*0080*/  SHF.R.S32.HI R4, RZ, 0x1f, R0 ;  /* 0x0000001fff047819 */ /* 0x000fce0000011400 */
[----:B------:R-:W-:Y:S05]  /*0090*/  @P0 BRA `(.L_x_85) ;  /* 0x00000000002c0947 */ /* 0x000fea0003800000 */
[----:B------:R-:W0:Y:S01]  /*00a0*/  LDC R6, c[0x0][RZ] ;  /* 0x00000000ff067b82 */ /* 0x000e220000000800 */
[----:B------:R-:W-:-:S07]  /*00b0*/  IMAD.MOV.U32 R7, RZ, RZ, R5 ;  /* 0x000000ffff077224 */ /* 0x000fce00078e0005 */
[----:B------:R-:W1:Y:S02]  /*00c0*/  LDC.64 R12, c[0x0][0x210] ;  /* 0x00008400ff0c7b82 */ /* 0x000e640000000a00 */
.L_x_86:
[----:B------:R-:W-:-:S04]  /*00d0*/  IADD3 R3, P0, R0, R7, RZ ;  /* 0x0000000700037210 */ /* 0x000fc80007f1e0ff */
[----:B------:R-:W-:Y:S01]  /*00e0*/  LEA.HI.X.SX32 R8, R7, R4, 0x1, P0 ;  /* 0x0000000407087211 */ /* 0x000fe200000f0eff */
[----:B0-----:R-:W-:Y:S01]  /*00f0*/  IMAD.IADD R7, R6, 0x1, R7 ;  /* 0x0000000106077824 */ /* 0x001fe200078e0207 */
[----:B-1----:R-:W-:-:S04]  /*0100*/  LEA R2, P0, R3, R12, 0x3 ;  /* 0x0000000c03027211 */ /* 0x002fc800078018ff */
[----:B------:R-:W-:Y:S02]  /*0110*/  LEA.HI.X R3, R3, R13, R8, 0x3, P0 ;  /* 0x0000000d03037211 */ /* 0x000fe400000f1c08 */
[----:B------:R-:W-:-:S03]  /*0120*/  ISETP.GE.AND P0, PT, R7, R10, PT ;  /* 0x0000000a0700720c */ /* 0x000fc60003f06270 */
[----:B------:R2:W-:Y:S10]  /*0130*/  STG.E.64 desc[UR6][R2.64], RZ ;  /* 0x000000ff02007986 */ /* 0x0005f4000c101b06 */
[----:B--2---:R-:W-:Y:S05]  /*0140*/  @!P0 BRA `(.L_x_86) ;  /* 0xfffffffc00e08947 */ /* 0x004fea000383ffff */
.L_x_85:
[----:B------:R-:W-:Y:S05]  /*0150*/  BSYNC B0 ;  /* 0x0000000000007941 */ /* 0x000fea0003800000 */
.L_x_84:
        /* <DEDUP_REMOVED lines=12> */
[----:B------:R-:W-:-:S06]  /*0220*/  IMAD R6, R10, UR4, RZ ;  /* 0x000000040a067c24 */ /* 0x000fcc000f8e02ff */
[----:B------:R-:W0:Y:S08]  /*0230*/  I2F.F64 R6, R6 ;  /* 0x0000000600067312 */ /* 0x000e300000201c00 */
        /* <DEDUP_REMOVED lines=12> */
[----:B------:R-:W-:Y:S05]  /*0300*/  CALL.REL.NOINC `($__internal_3_$__cuda_sm20_dblrcp_rn_slowpath_v3) ;  /* 0x0000000c00707944 */ /* 0x000fea0003c00000 */
[----:B------:R-:W-:Y:S02]  /*0310*/  IMAD.MOV.U32 R2, RZ, RZ, R8 ;  /* 0x000000ffff027224 */ /* 0x000fe400078e0008 */
[----:B------:R-:W-:-:S07]  /*0320*/  IMAD.MOV.U32 R3, RZ, RZ, R9 ;  /* 0x000000ffff037224 */ /* 0x000fce00078e0009 */
.L_x_88:
[----:B------:R-:W0:Y:S01]  /*0330*/  S2UR UR5, SR_CgaCtaId ;  /* 0x00000000000579c3 */ /* 0x000e220000008800 */
        /* <DEDUP_REMOVED lines=12> */
[----:B------:R-:W-:Y:S01]  /*0400*/  IMAD.IADD R5, R5, 0x1, -R8 ;  /* 0x0000000105057824 */ /* 0x000fe200078e0a08 */
[----:B0-----:R-:W-:-:S06]  /*0410*/  ULEA UR4, UR5, UR4, 0x18 ;  /* 0x0000000405047291 */ /* 0x001fcc000f8ec03f */
[----:B------:R-:W-:-:S07]  /*0420*/  LEA R6, R6, UR4, 0x3 ;  /* 0x0000000406067c11 */ /* 0x000fce000f8e18ff */
.L_x_99:
[----:B------:R-:W-:Y:S01]  /*0430*/  IADD3 R9, P0, R0, R7, RZ ;  /* 0x0000000700097210 */ /* 0x000fe20007f1e0ff */
[----:B------:R-:W-:-:S03]  /*0440*/  ULDC.64 UR10, c[0x0][0x228] ;  /* 0x00008a00000a7ab9 */ /* 0x000fc60000000a00 */
[----:B0-----:R-:W-:Y:S02]  /*0450*/  LEA.HI.X.SX32 R10, R7, R4, 0x1, P0 ;  /* 0x00000004070a7211 */ /* 0x001fe400000f0eff */
[----:B------:R-:W-:-:S04]  /*0460*/  LEA R8, P0, R9, UR10, 0x3 ;  /* 0x0000000a09087c11 */ /* 0x000fc8000f8018ff */
[----:B------:R-:W-:-:S05]  /*0470*/  LEA.HI.X R9, R9, UR11, R10, 0x3, P0 ;  /* 0x0000000b09097c11 */ /* 0x000fca00080f1c0a */
[----:B-1----:R-:W2:Y:S02]  /*0480*/  LDG.E R13, desc[UR6][R8.64] ;  /* 0x00000006080d7981 */ /* 0x002ea4000c1e1900 */
[----:B--2---:R-:W-:-:S13]  /*0490*/  ISETP.GE.AND P0, PT, R13, RZ, PT ;  /* 0x000000ff0d00720c */ /* 0x004fda0003f06270 */
[----:B------:R-:W-:Y:S05]  /*04a0*/  @!P0 BRA `(.L_x_89) ;  /* 0x0000000400a08947 */ /* 0x000fea0003800000 */
[----:B------:R-:W0:Y:S01]  /*04b0*/  S2R R11, SR_TID.X ;  /* 0x00000000000b7919 */ /* 0x000e220000002100 */
[----:B------:R-:W-:Y:S01]  /*04c0*/  ULDC UR5, c[0x0][0x23c] ;  /* 0x00008f0000057ab9 */ /* 0x000fe20000000800 */
[----:B------:R-:W-:Y:S01]  /*04d0*/  IADD3 R9, P0, R0, R13, RZ ;  /* 0x0000000d00097210 */ /* 0x000fe20007f1e0ff */
[----:B------:R-:W-:Y:S01]  /*04e0*/  IMAD.U32 R8, RZ, RZ, UR5 ;  /* 0x00000005ff087e24 */ /* 0x000fe2000f8e00ff */
[----:B------:R-:W-:Y:S02]  /*04f0*/  CS2R R14, SRZ ;  /* 0x00000000000e7805 */ /* 0x000fe4000001ff00 */
[----:B------:R-:W-:Y:S02]  /*0500*/  LEA.HI.X.SX32 R10, R13, R4, 0x1, P0 ;  /* 0x000000040d0a7211 */ /* 0x000fe400000f0eff */
[----:B0-----:R-:W-:-:S13]  /*0510*/  ISETP.GE.AND P1, PT, R11, R8, PT ;  /* 0x000000080b00720c */ /* 0x001fda0003f26270 */
[----:B------:R-:W-:Y:S05]  /*0520*/  @P1 BRA `(.L_x_90) ;  /* 0x0000000000881947 */ /* 0x000fea0003800000 */
[----:B------:R-:W-:Y:S02]  /*0530*/  ULDC.64 UR10, c[0x0][0x220] ;  /* 0x00008800000a7ab9 */ /* 0x000fe40000000a00 */
[----:B------:R-:W-:-:S04]  /*0540*/  LEA R16, P0, R9, UR10, 0x3 ;  /* 0x0000000a09107c11 */ /* 0x000fc8000f8018ff */
[----:B------:R-:W-:-:S05]  /*0550*/  LEA.HI.X R17, R9, UR11, R10, 0x3, P0 ;  /* 0x0000000b09117c11 */ /* 0x000fca00080f1c0a */
[----:B------:R-:W2:Y:S01]  /*0560*/  LDG.E.64 R12, desc[UR6][R16.64] ;  /* 0x00000006100c7981 */ /* 0x000ea2000c1e1b00 */
[----:B------:R-:W-:Y:S01]  /*0570*/  CS2R R14, SRZ ;  /* 0x00000000000e7805 */ /* 0x000fe2000001ff00 */
[----:B--2---:R-:W-:-:S11]  /*0580*/  DADD R12, -R12, 1 ;  /* 0x3ff000000c0c7429 */ /* 0x004fd60000000100 */
.L_x_93:
[----:B------:R-:W-:-:S04]  /*0590*/  IADD3 R20, P0, R0, R11, RZ ;  /* 0x0000000b00147210 */ /* 0x000fc80007f1e0ff */
[----:B0-----:R-:W-:Y:S01]  /*05a0*/  LEA.HI.X.SX32 R17, R11, R4, 0x1, P0 ;  /* 0x000000040b117211 */ /* 0x001fe200000f0eff */
[----:B------:R-:W-:-:S03]  /*05b0*/  IMAD.SHL.U32 R21, R20, 0x8, RZ ;  /* 0x0000000814157824 */ /* 0x000fc600078e00ff */
[----:B------:R-:W-:Y:S02]  /*05c0*/  SHF.L.U64.HI R20, R20, 0x3, R17 ;  /* 0x0000000314147819 */ /* 0x000fe40000010211 */
[----:B------:R-:W-:-:S04]  /*05d0*/  IADD3 R16, P0, R21, UR12, RZ ;  /* 0x0000000c15107c10 */ /* 0x000fc8000ff1e0ff */
[----:B------:R-:W-:-:S06]  /*05e0*/  IADD3.X R17, R20, UR13, RZ, P0, !PT ;  /* 0x0000000d14117c10 */ /* 0x000fcc00087fe4ff */
[----:B------:R-:W2:Y:S01]  /*05f0*/  LDG.E.64 R16, desc[UR6][R16.64] ;  /* 0x0000000610107981 */ /* 0x000ea2000c1e1b00 */
[----:B------:R-:W-:Y:S01]  /*0600*/  IMAD.U32 R8, RZ, RZ, UR9 ;  /* 0x00000009ff087e24 */ /* 0x000fe2000f8e00ff */
[----:B------:R-:W-:Y:S01]  /*0610*/  BSSY B1, `(.L_x_91) ;  /* 0x0000012000017945 */ /* 0x000fe20003800000 */
[----:B------:R-:W-:-:S05]  /*0620*/  VIADD R11, R11, UR8 ;  /* 0x000000080b0b7c36 */ /* 0x000fca0008000000 */
[----:B------:R-:W-:Y:S01]  /*0630*/  ISETP.GE.AND P0, PT, R11, R8, PT ;  /* 0x000000080b00720c */ /* 0x000fe20003f06270 */
[----:B--2---:R-:W0:Y:S02]  /*0640*/  F2I.F64.TRUNC R18, R16 ;  /* 0x0000001000127311 */ /* 0x004e24000030d100 */
[----:B0-----:R-:W-:-:S13]  /*0650*/  ISETP.NE.AND P1, PT, R18, RZ, PT ;  /* 0x000000ff1200720c */ /* 0x001fda0003f25270 */
[----:B------:R-:W-:Y:S05]  /*0660*/  @P1 BRA `(.L_x_92) ;  /* 0x0000000000301947 */ /* 0x000fea0003800000 */
[----:B------:R-:W-:-:S04]  /*0670*/  IADD3 R16, P1, R21, UR14, RZ ;  /* 0x0000000e15107c10 */ /* 0x000fc8000ff3e0ff */
[----:B------:R-:W-:-:S06]  /*0680*/  IADD3.X R17, R20, UR15, RZ, P1, !PT ;  /* 0x0000000f14117c10 */ /* 0x000fcc0008ffe4ff */
[----:B------:R-:W2:Y:S02]  /*0690*/  LDG.E.64 R16, desc[UR6][R16.64] ;  /* 0x0000000610107981 */ /* 0x000ea4000c1e1b00 */
[----:B--2---:R-:W-:-:S08]  /*06a0*/  DADD R18, R12, R16 ;  /* 0x000000000c127229 */ /* 0x004fd00000000010 */
[----:B------:R-:W-:-:S14]  /*06b0*/  DSETP.GT.AND P1, PT, R18, RZ, PT ;  /* 0x000000ff1200722a */ /* 0x000fdc0003f24000 */
[----:B------:R-:W-:Y:S05]  /*06c0*/  @!P1 BRA `(.L_x_92) ;  /* 0x0000000000189947 */ /* 0x000fea0003800000 */
[----:B------:R-:W-:-:S04]  /*06d0*/  IADD3 R16, P1, R21, UR16, RZ ;  /* 0x0000001015107c10 */ /* 0x000fc8000ff3e0ff */
[----:B------:R-:W-:-:S05]  /*06e0*/  IADD3.X R17, R20, UR17, RZ, P1, !PT ;  /* 0x0000001114117c10 */ /* 0x000fca0008ffe4ff */
[----:B------:R-:W2:Y:S01]  /*06f0*/  LDG.E.64 R18, desc[UR6][R16.64] ;  /* 0x0000000610127981 */ /* 0x000ea2000c1e1b00 */
[--C-:B------:R-:W-:Y:S02]  /*0700*/  DADD R14, R14, -R2.reuse ;  /* 0x000000000e0e7229 */ /* 0x100fe40000000802 */
[----:B--2---:R-:W-:-:S07]  /*0710*/  DADD R18, R18, R2 ;  /* 0x0000000012127229 */ /* 0x004fce0000000002 */
[----:B------:R0:W-:Y:S04]  /*0720*/  STG.E.64 desc[UR6][R16.64], R18 ;  /* 0x0000001210007986 */ /* 0x0001e8000c101b06 */
.L_x_92:
[----:B------:R-:W-:Y:S05]  /*0730*/  BSYNC B1 ;  /* 0x0000000000017941 */ /* 0x000fea0003800000 */
.L_x_91:
[----:B------:R-:W-:Y:S05]  /*0740*/  @!P0 BRA `(.L_x_93) ;  /* 0xfffffffc00908947 */ /* 0x000fea000383ffff */
.L_x_90:
[----:B------:R-:W-:Y:S05]  /*0750*/  WARPSYNC.ALL ;  /* 0x0000000000007948 */ /* 0x000fea0003800000 */
[----:B------:R-:W-:Y:S01]  /*0760*/  SHFL.DOWN PT, R13, R15, 0x10, 0x1f ;  /* 0x0a001f000f0d7f89 */ /* 0x000fe200000e0000 */
[----:B------:R-:W-:Y:S08]  /*0770*/  BAR.SYNC.DEFER_BLOCKING 0x0 ;  /* 0x0000000000007b1d */ /* 0x000ff00000010000 */
[----:B------:R-:W-:Y:S01]  /*0780*/  BAR.SYNC.DEFER_BLOCKING 0x0 ;  /* 0x0000000000007b1d */ /* 0x000fe20000010000 */
[----:B------:R-:W-:Y:S01]  /*0790*/  ISETP.NE.AND P0, PT, R5, RZ, PT ;  /* 0x000000ff0500720c */ /* 0x000fe20003f05270 */
[----:B------:R-:W-:-:S04]  /*07a0*/  USHF.R.U32.HI UR5, URZ, 0x5, UR8 ;  /* 0x000000053f057899 */ /* 0x000fc80008011608 */
[----:B------:R-:W-:Y:S01]  /*07b0*/  BSSY B1, `(.L_x_94) ;  /* 0x000002a000017945 */ /* 0x000fe20003800000 */
[----:B------:R-:W1:Y:S01]  /*07c0*/  SHFL.DOWN PT, R12, R14, 0x10, 0x1f ;  /* 0x0a001f000e0c7f89 */ /* 0x000e6200000e0000 */
[----:B------:R-:W2:Y:S01]  /*07d0*/  S2R R11, SR_TID.X ;  /* 0x00000000000b7919 */ /* 0x000ea20000002100 */
[----:B-1----:R-:W-:-:S07]  /*07e0*/  DADD R12, R12, R14 ;  /* 0x000000000c0c7229 */ /* 0x002fce000000000e */
[----:B0-----:R-:W-:Y:S04]  /*07f0*/  SHFL.DOWN PT, R17, R13, 0x8, 0x1f ;  /* 0x09001f000d117f89 */ /* 0x001fe800000e0000 */
[----:B------:R-:W0:Y:S01]  /*0800*/  SHFL.DOWN PT, R16, R12, 0x8, 0x1f ;  /* 0x09001f000c107f89 */ /* 0x000e2200000e0000 */
[----:B--2---:R-:W-:Y:S01]  /*0810*/  ISETP.GE.AND P1, PT, R11, UR5, PT ;  /* 0x000000050b007c0c */ /* 0x004fe2000bf26270 */
[----:B0-----:R-:W-:Y:S01]  /*0820*/  DADD R16, R12, R16 ;  /* 0x000000000c107229 */ /* 0x001fe20000000010 */
[----:B------:R-:W-:-:S06]  /*0830*/  CS2R R12, SRZ ;  /* 0x00000000000c7805 */ /* 0x000fcc000001ff00 */
[----:B------:R-:W-:Y:S04]  /*0840*/  SHFL.DOWN PT, R19, R17, 0x4, 0x1f ;  /* 0x08801f0011137f89 */ /* 0x000fe800000e0000 */
[----:B------:R-:W0:Y:S02]  /*0850*/  SHFL.DOWN PT, R18, R16, 0x4, 0x1f ;  /* 0x08801f0010127f89 */ /* 0x000e2400000e0000 */
[----:B0-----:R-:W-:Y:S01]  /*0860*/  DADD R18, R16, R18 ;  /* 0x0000000010127229 */ /* 0x001fe20000000012 */
[----:B------:R-:W-:Y:S01]  /*0870*/  @!P1 LEA R16, R5, UR4, 0x3 ;  /* 0x0000000405109c11 */ /* 0x000fe2000f8e18ff */
[----:B------:R-:W-:-:S05]  /*0880*/  VIADD R17, R11, 0x1f ;  /* 0x0000001f0b117836 */ /* 0x000fca0000000000 */
[----:B------:R-:W-:Y:S04]  /*0890*/  SHFL.DOWN PT, R21, R19, 0x2, 0x1f ;  /* 0x08401f0013157f89 */ /* 0x000fe800000e0000 */
[----:B------:R-:W0:Y:S02]  /*08a0*/  SHFL.DOWN PT, R20, R18, 0x2, 0x1f ;  /* 0x08401f0012147f89 */ /* 0x000e2400000e0000 */
[----:B0-----:R-:W-:-:S07]  /*08b0*/  DADD R20, R18, R20 ;  /* 0x0000000012147229 */ /* 0x001fce0000000014 */
[----:B------:R-:W-:Y:S04]  /*08c0*/  SHFL.DOWN PT, R15, R21, 0x1, 0x1f ;  /* 0x08201f00150f7f89 */ /* 0x000fe800000e0000 */
[----:B------:R-:W0:Y:S02]  /*08d0*/  SHFL.DOWN PT, R14, R20, 0x1, 0x1f ;  /* 0x08201f00140e7f89 */ /* 0x000e2400000e0000 */
[----:B0-----:R-:W-:-:S07]  /*08e0*/  DADD R14, R20, R14 ;  /* 0x00000000140e7229 */ /* 0x001fce000000000e */
[----:B------:R0:W-:Y:S01]  /*08f0*/  @!P0 STS.64 [R6], R14 ;  /* 0x0000000e06008388 */ /* 0x0001e20000000a00 */
[----:B------:R-:W-:Y:S01]  /*0900*/  BAR.SYNC.DEFER_BLOCKING 0x0 ;  /* 0x0000000000007b1d */ /* 0x000fe20000010000 */
[----:B------:R-:W-:-:S05]  /*0910*/  ISETP.GT.U32.AND P0, PT, R17, 0x3e, PT ;  /* 0x0000003e1100780c */ /* 0x000fca0003f04070 */
[----:B------:R0:W1:Y:S08]  /*0920*/  @!P1 LDS.64 R12, [R16] ;  /* 0x00000000100c9984 */ /* 0x0000700000000a00 */
[----:B0-----:R-:W-:Y:S05]  /*0930*/  @P0 BRA `(.L_x_95) ;  /* 0x0000000000440947 */ /* 0x001fea0003800000 */
[----:B------:R-:W-:-:S03]  /*0940*/  UMOV UR5, 0xffffffff ;  /* 0xffffffff00057882 */ /* 0x000fc60000000000 */
[----:B------:R-:W-:Y:S05]  /*0950*/  BRA.DIV UR5, `(.L_x_96) ;  /* 0x0000000205e47947 */ /* 0x000fea000b800000 */
[----:B-1----:R-:W-:Y:S04]  /*0960*/  SHFL.DOWN PT, R15, R13, 0x10, 0x1f ;  /* 0x0a001f000d0f7f89 */ /* 0x002fe800000e0000 */
[----:B------:R-:W0:Y:S02]  /*0970*/  SHFL.DOWN PT, R14, R12, 0x10, 0x1f ;  /* 0x0a001f000c0e7f89 */ /* 0x000e2400000e0000 */
[----:B0-----:R-:W-:-:S07]  /*0980*/  DADD R14, R12, R14 ;  /* 0x000000000c0e7229 */ /* 0x001fce000000000e */
[----:B------:R-:W-:Y:S04]  /*0990*/  SHFL.DOWN PT, R17, R15, 0x8, 0x1f ;  /* 0x09001f000f117f89 */ /* 0x000fe800000e0000 */
        /* <DEDUP_REMOVED lines=8> */
[----:B------:R0:W1:Y:S04]  /*0a20*/  SHFL.DOWN PT, R15, R13, 0x1, 0x1f ;  /* 0x08201f000d0f7f89 */ /* 0x00006800000e0000 */
[----:B------:R0:W2:Y:S02]  /*0a30*/  SHFL.DOWN PT, R14, R12, 0x1, 0x1f ;  /* 0x08201f000c0e7f89 */ /* 0x0000a400000e0000 */
.L_x_112:
[----:B012---:R-:W-:-:S11]  /*0a40*/  DADD R12, R12, R14 ;  /* 0x000000000c0c7229 */ /* 0x007fd6000000000e */
.L_x_95:
[----:B------:R-:W-:Y:S05]  /*0a50*/  BSYNC B1 ;  /* 0x0000000000017941 */ /* 0x000fea0003800000 */
.L_x_94:
[----:B------:R-:W-:Y:S01]  /*0a60*/  ISETP.NE.AND P0, PT, R11, RZ, PT ;  /* 0x000000ff0b00720c */ /* 0x000fe20003f05270 */
[----:B------:R-:W-:-:S12]  /*0a70*/  BSSY B1, `(.L_x_97) ;  /* 0x0000008000017945 */ /* 0x000fd80003800000 */
[----:B------:R-:W-:Y:S05]  /*0a80*/  @P0 BRA `(.L_x_98) ;  /* 0x0000000000180947 */ /* 0x000fea0003800000 */
[----:B------:R-:W-:Y:S02]  /*0a90*/  ULDC.64 UR10, c[0x0][0x210] ;  /* 0x00008400000a7ab9 */ /* 0x000fe40000000a00 */
[----:B------:R-:W-:-:S04]  /*0aa0*/  LEA R14, P0, R9, UR10, 0x3 ;  /* 0x0000000a090e7c11 */ /* 0x000fc8000f8018ff */
[----:B------:R-:W-:-:S05]  /*0ab0*/  LEA.HI.X R15, R9, UR11, R10, 0x3, P0 ;  /* 0x0000000b090f7c11 */ /* 0x000fca00080f1c0a */
[----:B------:R-:W1:Y:S02]  /*0ac0*/  LDG.E.64 R10, desc[UR6][R14.64] ;  /* 0x000000060e0a7981 */ /* 0x000e64000c1e1b00 */
[----:B-1----:R-:W-:-:S07]  /*0ad0*/  DADD R10, R10, R12 ;  /* 0x000000000a0a7229 */ /* 0x002fce000000000c */
[----:B------:R0:W-:Y:S04]  /*0ae0*/  STG.E.64 desc[UR6][R14.64], R10 ;  /* 0x0000000a0e007986 */ /* 0x0001e8000c101b06 */
.L_x_98:
[----:B------:R-:W-:Y:S05]  /*0af0*/  BSYNC B1 ;  /* 0x0000000000017941 */ /* 0x000fea0003800000 */
.L_x_97:
[----:B------:R-:W-:-:S05]  /*0b00*/  VIADD R7, R7, 0x1 ;  /* 0x0000000107077836 */ /* 0x000fca0000000000 */
[----:B------:R-:W-:-:S13]  /*0b10*/  ISETP.GE.AND P0, PT, R7, R8, PT ;  /* 0x000000080700720c */ /* 0x000fda0003f06270 */
[----:B------:R-:W-:Y:S05]  /*0b20*/  @!P0 BRA `(.L_x_99) ;  /* 0xfffffff800408947 */ /* 0x000fea000383ffff */
.L_x_89:
[----:B------:R-:W-:Y:S05]  /*0b30*/  BSYNC B0 ;  /* 0x0000000000007941 */ /* 0x000fea0003800000 */
.L_x_87:
[----:B------:R-:W2:Y:S01]  /*0b40*/  S2R R5, SR_TID.X ;  /* 0x0000000000057919 */ /* 0x000ea20000002100 */
[----:B0-----:R-:W2:Y:S02]  /*0b50*/  LDC R14, c[0x0][0x23c] ;  /* 0x00008f00ff0e7b82 */ /* 0x001ea40000000800 */
[----:B--2---:R-:W-:-:S13]  /*0b60*/  ISETP.GE.AND P0, PT, R5, R14, PT ;  /* 0x0000000e0500720c */ /* 0x004fda0003f06270 */
[----:B------:R-:W-:Y:S05]  /*0b70*/  @P0 EXIT ;  /* 0x000000000000094d */ /* 0x000fea0003800000 */
[----:B------:R-:W0:Y:S01]  /*0b80*/  S2R R7, SR_CTAID.X ;  /* 0x0000000000077919 */ /* 0x000e220000002500 */
[----:B------:R-:W0:Y:S01]  /*0b90*/  LDC.64 R2, c[0x0][0x218] ;  /* 0x00008600ff027b82 */ /* 0x000e220000000a00 */
[----:B------:R-:W-:Y:S01]  /*0ba0*/  ULDC.S8 UR5, c[0x0][0x241] ;  /* 0x0000904000057ab9 */ /* 0x000fe20000000200 */
[----:B------:R-:W-:Y:S01]  /*0bb0*/  ULDC.64 UR10, c[0x0][0x218] ;  /* 0x00008600000a7ab9 */ /* 0x000fe20000000a00 */
[----:B------:R-:W-:Y:S01]  /*0bc0*/  ISETP.NE.AND P0, PT, RZ, UR5, PT ;  /* 0x00000005ff007c0c */ /* 0x000fe2000bf05270 */
[----:B------:R-:W-:Y:S04]  /*0bd0*/  BSSY B0, `(.L_x_100) ;  /* 0x0000010000007945 */ /* 0x000fe80003800000 */
[----:B-1----:R-:W1:Y:S01]  /*0be0*/  LDC R12, c[0x0][RZ] ;  /* 0x00000000ff0c7b82 */ /* 0x002e620000000800 */
[----:B0-----:R-:W-:-:S03]  /*0bf0*/  IMAD.WIDE R2, R7, 0x8, R2 ;  /* 0x0000000807027825 */ /* 0x001fc600078e0202 */
[----:B------:R-:W-:Y:S02]  /*0c00*/  SEL R10, R2, UR10, !P0 ;  /* 0x0000000a020a7c07 */ /* 0x000fe4000c000000 */
[----:B------:R-:W-:-:S07]  /*0c10*/  SEL R11, R3, UR11, !P0 ;  /* 0x0000000b030b7c07 */ /* 0x000fce000c000000 */
.L_x_101:
[----:B0-----:R-:W-:Y:S01]  /*0c20*/  IADD3 R3, P0, R0, R5, RZ ;  /* 0x0000000500037210 */ /* 0x001fe20007f1e0ff */
[----:B------:R-:W2:Y:S03]  /*0c30*/  LDG.E.64 R8, desc[UR6][R10.64] ;  /* 0x000000060a087981 */ /* 0x000ea6000c1e1b00 */
[----:B------:R-:W-:Y:S02]  /*0c40*/  LEA.HI.X.SX32 R6, R5, R4, 0x1, P0 ;  /* 0x0000000405067211 */ /* 0x000fe400000f0eff */
[----:B------:R-:W-:-:S04]  /*0c50*/  LEA R2, P0, R3, UR18, 0x3 ;  /* 0x0000001203027c11 */ /* 0x000fc8000f8018ff */
[----:B------:R-:W-:-:S05]  /*0c60*/  LEA.HI.X R3, R3, UR19, R6, 0x3, P0 ;  /* 0x0000001303037c11 */ /* 0x000fca00080f1c06 */
[----:B------:R-:W2:Y:S01]  /*0c70*/  LDG.E.64 R6, desc[UR6][R2.64] ;  /* 0x0000000602067981 */ /* 0x000ea2000c1e1b00 */
[----:B-1----:R-:W-:-:S05]  /*0c80*/  IMAD.IADD R5, R12, 0x1, R5 ;  /* 0x000000010c057824 */ /* 0x002fca00078e0205 */
[----:B------:R-:W-:Y:S01]  /*0c90*/  ISETP.GE.AND P0, PT, R5, R14, PT ;  /* 0x0000000e0500720c */ /* 0x000fe20003f06270 */
[----:B--2---:R-:W-:-:S07]  /*0ca0*/  DMUL R6, R6, R8 ;  /* 0x0000000806067228 */ /* 0x004fce0000000000 */
[----:B------:R0:W-:Y:S05]  /*0cb0*/  STG.E.64 desc[UR6][R2.64], R6 ;  /* 0x0000000602007986 */ /* 0x0001ea000c101b06 */
[----:B------:R-:W-:Y:S05]  /*0cc0*/  @!P0 BRA `(.L_x_101) ;  /* 0xfffffffc00d48947 */ /* 0x000fea000383ffff */
[----:B------:R-:W-:Y:S05]  /*0cd0*/  BSYNC B0 ;  /* 0x0000000000007941 */ /* 0x000fea0003800000 */
.L_x_100:
[----:B------:R-:W-:Y:S05]  /*0ce0*/  EXIT ;  /* 0x000000000000794d */ /* 0x000fea0003800000 */
.L_x_96:
[----:B-1----:R-:W-:Y:S02]  /*0cf0*/  IMAD.MOV.U32 R23, RZ, RZ, R13 ;  /* 0x000000ffff177224 */ /* 0x002fe400078e000d */
[----:B------:R-:W-:Y:S02]  /*0d00*/  IMAD.MOV.U32 R22, RZ, RZ, 0x10 ;  /* 0x00000010ff167424 */ /* 0x000fe400078e00ff */
[----:B------:R-:W-:Y:S02]  /*0d10*/  IMAD.MOV.U32 R21, RZ, RZ, 0x1f ;  /* 0x0000001fff157424 */ /* 0x000fe400078e00ff */
[----:B------:R-:W-:-:S07]  /*0d20*/  IMAD.MOV.U32 R20, RZ, RZ, -0x1 ;  /* 0xffffffffff147424 */ /* 0x000fce00078e00ff */
[----:B------:R-:W-:Y:S05]  /*0d30*/  WARPSYNC.COLLECTIVE R20, `(.L_x_102) ;  /* 0x0000000014087348 */ /* 0x000fea0003c00000 */
[----:B------:R0:W1:Y:S02]  /*0d40*/  SHFL.DOWN P0, R24, R23, R22, R21 ;  /* 0x0800001617187389 */ /* 0x0000640000000015 */
[----:B01----:R-:W-:Y:S01]  /*0d50*/  ENDCOLLECTIVE ;  /* 0x000000000000791b */ /* 0x003fe20003800000 */
.L_x_102:
[----:B------:R-:W-:Y:S02]  /*0d60*/  IMAD.MOV.U32 R23, RZ, RZ, R12 ;  /* 0x000000ffff177224 */ /* 0x000fe400078e000c */
[----:B------:R-:W-:-:S07]  /*0d70*/  IMAD.MOV.U32 R15, RZ, RZ, R24 ;  /* 0x000000ffff0f7224 */ /* 0x000fce00078e0018 */
[----:B------:R-:W-:Y:S05]  /*0d80*/  WARPSYNC.COLLECTIVE R20, `(.L_x_103) ;  /* 0x0000000014087348 */ /* 0x000fea0003c00000 */
[----:B------:R0:W1:Y:S02]  /*0d90*/  SHFL.DOWN P0, R24, R23, R22, R21 ;  /* 0x0800001617187389 */ /* 0x0000640000000015 */
[----:B01----:R-:W-:Y:S01]  /*0da0*/  ENDCOLLECTIVE ;  /* 0x000000000000791b */ /* 0x003fe20003800000 */
.L_x_103:
[----:B------:R-:W-:Y:S02]  /*0db0*/  IMAD.MOV.U32 R22, RZ, RZ, 0x8 ;  /* 0x00000008ff167424 */ /* 0x000fe400078e00ff */
[----:B------:R-:W-:-:S06]  /*0dc0*/  IMAD.MOV.U32 R14, RZ, RZ, R24 ;  /* 0x000000ffff0e7224 */ /* 0x000fcc00078e0018 */
[----:B------:R-:W-:-:S10]  /*0dd0*/  DADD R14, R12, R14 ;  /* 0x000000000c0e7229 */ /* 0x000fd4000000000e */
[----:B------:R-:W-:-:S07]  /*0de0*/  IMAD.MOV.U32 R23, RZ, RZ, R15 ;  /* 0x000000ffff177224 */ /* 0x000fce00078e000f */
[----:B------:R-:W-:Y:S05]  /*0df0*/  WARPSYNC.COLLECTIVE R20, `(.L_x_104) ;  /* 0x0000000014087348 */ /* 0x000fea0003c00000 */
[----:B------:R0:W1:Y:S02]  /*0e00*/  SHFL.DOWN P0, R24, R23, R22, R21 ;  /* 0x0800001617187389 */ /* 0x0000640000000015 */
[----:B01----:R-:W-:Y:S01]  /*0e10*/  ENDCOLLECTIVE ;  /* 0x000000000000791b */ /* 0x003fe20003800000 */
.L_x_104:
[----:B------:R-:W-:Y:S02]  /*0e20*/  IMAD.MOV.U32 R23, RZ, RZ, R14 ;  /* 0x000000ffff177224 */ /* 0x000fe400078e000e */
[----:B------:R-:W-:-:S07]  /*0e30*/  IMAD.MOV.U32 R17, RZ, RZ, R24 ;  /* 0x000000ffff117224 */ /* 0x000fce00078e0018 */
[----:B------:R-:W-:Y:S05]  /*0e40*/  WARPSYNC.COLLECTIVE R20, `(.L_x_105) ;  /* 0x0000000014087348 */ /* 0x000fea0003c00000 */
[----:B------:R0:W1:Y:S02]  /*0e50*/  SHFL.DOWN P0, R24, R23, R22, R21 ;  /* 0x0800001617187389 */ /* 0x0000640000000015 */
[----:B01----:R-:W-:Y:S01]  /*0e60*/  ENDCOLLECTIVE ;  /* 0x000000000000791b */ /* 0x003fe20003800000 */
.L_x_105:
[----:B------:R-:W-:Y:S02]  /*0e70*/  IMAD.MOV.U32 R22, RZ, RZ, 0x4 ;  /* 0x00000004ff167424 */ /* 0x000fe400078e00ff */
[----:B------:R-:W-:-:S06]  /*0e80*/  IMAD.MOV.U32 R16, RZ, RZ, R24 ;  /* 0x000000ffff107224 */ /* 0x000fcc00078e0018 */
[----:B------:R-:W-:-:S10]  /*0e90*/  DADD R16, R14, R16 ;  /* 0x000000000e107229 */ /* 0x000fd40000000010 */
[----:B------:R-:W-:-:S07]  /*0ea0*/  IMAD.MOV.U32 R23, RZ, RZ, R17 ;  /* 0x000000ffff177224 */ /* 0x000fce00078e0011 */
[----:B------:R-:W-:Y:S05]  /*0eb0*/  WARPSYNC.COLLECTIVE R20, `(.L_x_106) ;  /* 0x0000000014087348 */ /* 0x000fea0003c00000 */
[----:B------:R0:W1:Y:S02]  /*0ec0*/  SHFL.DOWN P0, R24, R23, R22, R21 ;  /* 0x0800001617187389 */ /* 0x0000640000000015 */
[----:B01----:R-:W-:Y:S01]  /*0ed0*/  ENDCOLLECTIVE ;  /* 0x000000000000791b */ /* 0x003fe20003800000 */
.L_x_106:
[----:B------:R-:W-:Y:S02]  /*0ee0*/  IMAD.MOV.U32 R23, RZ, RZ, R16 ;  /* 0x000000ffff177224 */ /* 0x000fe400078e0010 */
[----:B------:R-:W-:-:S07]  /*0ef0*/  IMAD.MOV.U32 R19, RZ, RZ, R24 ;  /* 0x000000ffff137224 */ /* 0x000fce00078e0018 */
[----:B------:R-:W-:Y:S05]  /*0f00*/  WARPSYNC.COLLECTIVE R20, `(.L_x_107) ;  /* 0x0000000014087348 */ /* 0x000fea0003c00000 */
[----:B------:R0:W1:Y:S02]  /*0f10*/  SHFL.DOWN P0, R24, R23, R22, R21 ;  /* 0x0800001617187389 */ /* 0x0000640000000015 */
[----:B01----:R-:W-:Y:S01]  /*0f20*/  ENDCOLLECTIVE ;  /* 0x000000000000791b */ /* 0x003fe20003800000 */
.L_x_107:
[----:B------:R-:W-:Y:S02]  /*0f30*/  IMAD.MOV.U32 R22, RZ, RZ, 0x2 ;  /* 0x00000002ff167424 */ /* 0x000fe400078e00ff */
[----:B------:R-:W-:-:S06]  /*0f40*/  IMAD.MOV.U32 R18, RZ, RZ, R24 ;  /* 0x000000ffff127224 */ /* 0x000fcc00078e0018 */
[----:B------:R-:W-:-:S10]  /*0f50*/  DADD R18, R16, R18 ;  /* 0x0000000010127229 */ /* 0x000fd40000000012 */
[----:B------:R-:W-:-:S07]  /*0f60*/  IMAD.MOV.U32 R23, RZ, RZ, R19 ;  /* 0x000000ffff177224 */ /* 0x000fce00078e0013 */
[----:B------:R-:W-:Y:S05]  /*0f70*/  WARPSYNC.COLLECTIVE R20, `(.L_x_108) ;  /* 0x0000000014087348 */ /* 0x000fea0003c00000 */
[----:B------:R0:W1:Y:S02]  /*0f80*/  SHFL.DOWN P0, R24, R23, R22, R21 ;  /* 0x0800001617187389 */ /* 0x0000640000000015 */
[----:B01----:R-:W-:Y:S01]  /*0f90*/  ENDCOLLECTIVE ;  /* 0x000000000000791b */ /* 0x003fe20003800000 */
.L_x_108:
[----:B------:R-:W-:Y:S02]  /*0fa0*/  IMAD.MOV.U32 R23, RZ, RZ, R18 ;  /* 0x000000ffff177224 */ /* 0x000fe400078e0012 */
[----:B------:R-:W-:-:S07]  /*0fb0*/  IMAD.MOV.U32 R13, RZ, RZ, R24 ;  /* 0x000000ffff0d7224 */ /* 0x000fce00078e0018 */
[----:B------:R-:W-:Y:S05]  /*0fc0*/  WARPSYNC.COLLECTIVE R20, `(.L_x_109) ;  /* 0x0000000014087348 */ /* 0x000fea0003c00000 */
[----:B------:R0:W1:Y:S02]  /*0fd0*/  SHFL.DOWN P0, R24, R23, R22, R21 ;  /* 0x0800001617187389 */ /* 0x0000640000000015 */
[----:B01----:R-:W-:Y:S01]  /*0fe0*/  ENDCOLLECTIVE ;  /* 0x000000000000791b */ /* 0x003fe20003800000 */
.L_x_109:
[----:B------:R-:W-:Y:S02]  /*0ff0*/  IMAD.MOV.U32 R22, RZ, RZ, 0x1 ;  /* 0x00000001ff167424 */ /* 0x000fe400078e00ff */
[----:B------:R-:W-:-:S06]  /*1000*/  IMAD.MOV.U32 R12, RZ, RZ, R24 ;  /* 0x000000ffff0c7224 */ /* 0x000fcc00078e0018 */
[----:B------:R-:W-:-:S10]  /*1010*/  DADD R12, R18, R12 ;  /* 0x00000000120c7229 */ /* 0x000fd4000000000c */
[----:B------:R-:W-:-:S07]  /*1020*/  IMAD.MOV.U32 R23, RZ, RZ, R13 ;  /* 0x000000ffff177224 */ /* 0x000fce00078e000d */
[----:B------:R-:W-:Y:S05]  /*1030*/  WARPSYNC.COLLECTIVE R20, `(.L_x_110) ;  /* 0x0000000014087348 */ /* 0x000fea0003c00000 */
[----:B------:R0:W1:Y:S02]  /*1040*/  SHFL.DOWN P0, R24, R23, R22, R21 ;  /* 0x0800001617187389 */ /* 0x0000640000000015 */
[----:B01----:R-:W-:Y:S01]  /*1050*/  ENDCOLLECTIVE ;  /* 0x000000000000791b */ /* 0x003fe20003800000 */
.L_x_110:
[----:B------:R-:W-:Y:S02]  /*1060*/  IMAD.MOV.U32 R23, RZ, RZ, R12 ;  /* 0x000000ffff177224 */ /* 0x000fe400078e000c */
[----:B------:R-:W-:-:S07]  /*1070*/  IMAD.MOV.U32 R15, RZ, RZ, R24 ;  /* 0x000000ffff0f7224 */ /* 0x000fce00078e0018 */
[----:B------:R-:W-:Y:S05]  /*1080*/  WARPSYNC.COLLECTIVE R20, `(.L_x_111) ;  /* 0x0000000014087348 */ /* 0x000fea0003c00000 */
[----:B------:R0:W1:Y:S02]  /*1090*/  SHFL.DOWN P0, R24, R23, R22, R21 ;  /* 0x0800001617187389 */ /* 0x0000640000000015 */
[----:B01----:R-:W-:Y:S01]  /*10a0*/  ENDCOLLECTIVE ;  /* 0x000000000000791b */ /* 0x003fe20003800000 */
.L_x_111:
[----:B------:R-:W-:Y:S01]  /*10b0*/  IMAD.MOV.U32 R14, RZ, RZ, R24 ;  /* 0x000000ffff0e7224 */ /* 0x000fe200078e0018 */
[----:B------:R-:W-:Y:S06]  /*10c0*/  BRA `(.L_x_112) ;  /* 0xfffffff8005c7947 */ /* 0x000fec000383ffff */
        .weak           $__internal_3_$__cuda_sm20_dblrcp_rn_slowpath_v3
        .type           $__internal_3_$__cuda_sm20_dblrcp_rn_slowpath_v3,@function
        .size           $__internal_3_$__cuda_sm20_dblrcp_rn_slowpath_v3,(.L_x_231 - $__internal_3_$__cuda_sm20_dblrcp_rn_slowpath_v3)
$__internal_3_$__cuda_sm20_dblrcp_rn_slowpath_v3:
        /* <DEDUP_REMOVED lines=23> */
.L_x_115:
        /* <DEDUP_REMOVED lines=10> */
.L_x_113:
[----:B------:R-:W-:Y:S01]  /*12e0*/  LOP3.LUT R9, R7, 0x80000, RZ, 0xfc, !PT ;  /* 0x0008000007097812 */ /* 0x000fe200078efcff */
[----:B------:R-:W-:-:S07]  /*12f0*/  IMAD.MOV.U32 R8, RZ, RZ, R6 ;  /* 0x000000ffff087224 */ /* 0x000fce00078e0006 */
.L_x_114:
[----:B------:R-:W-:-:S04]  /*1300*/  IMAD.MOV.U32 R3, RZ, RZ, 0x0 ;  /* 0x00000000ff037424 */ /* 0x000fc800078e00ff */
[----:B------:R-:W-:Y:S05]  /*1310*/  RET.REL.NODEC R2 `(_ZN2at6native61_GLOBAL__N__a41b8ba8_28_MultiLabelMarginCriterion_cu_26f6785b38multilabel_margin_loss_backward_kernelIddEEvPT_PKS3_S6_PKlS6_iibb) ;  /* 0xffffffec02387950 */ /* 0x000fea0003c3ffff */
.L_x_116:
        /* <DEDUP_REMOVED lines=14> */
.L_x_231:


//--------------------- .text._ZN2at6native61_GLOBAL__N__a41b8ba8_28_MultiLabelMarginCriterion_cu_26f6785b37multilabel_margin_loss_forward_kernelIN3c108BFloat16EfEEvPT_PKS5_PKlS6_iib --------------------------
	.section	.text._ZN2at6native61_GLOBAL__N__a41b8ba8_28_MultiLabelMarginCriterion_cu_26f6785b37multilabel_margin_loss_forward_kernelIN3c108BFloat16EfEEvPT_PKS5_PKlS6_iib,"ax",@progbits
	.align	128
.text._ZN2at6native61_GLOBAL__N__a41b8ba8_28_MultiLabelMarginCriterion_cu_26f6785b37multilabel_margin_loss_forward_kernelIN3c108BFloat16EfEEvPT_PKS5_PKlS6_iib:
        .type           _ZN2at6native61_GLOBAL__N__a41b8ba8_28_MultiLabelMarginCriterion_cu_26f6785b37multilabel_margin_loss_forward_kernelIN3c108BFloat16EfEEvPT_PKS5_PKlS6_iib,@function
        .size           _ZN2at6native61_GLOBAL__N__a41b8ba8_28_MultiLabelMarginCriterion_cu_26f6785b37multilabel_margin_loss_forward_kernelIN3c108BFloat16EfEEvPT_PKS5_PKlS6_iib,(.L_x_233 - _ZN2at6native61_GLOBAL__N__a41b8ba8_28_MultiLabelMarginCriterion_cu_26f6785b37multilabel_margin_loss_forward_kernelIN3c108BFloat16EfEEvPT_PKS5_PKlS6_iib)
        .other          _ZN2at6native61_GLOBAL__N__a41b8ba8_28_MultiLabelMarginCriterion_cu_26f6785b37multilabel_margin_loss_forward_kernelIN3c108BFloat16EfEEvPT_PKS5_PKlS6_iib,@"STO_CUDA_ENTRY STV_DEFAULT"
_ZN2at6native61_GLOBAL__N__a41b8ba8_28_MultiLabelMarginCriterion_cu_26f6785b37multilabel_margin_loss_forward_kernelIN3c108BFloat16EfEEvPT_PKS5_PKlS6_iib:
        /* <DEDUP_REMOVED lines=13> */
.L_x_119:
        /* <DEDUP_REMOVED lines=8> */
.L_x_118:
[----:B------:R-:W-:Y:S05]  /*0150*/  BSYNC B0 ;  /* 0x0000000000007941 */ /* 0x000fea0003800000 */
.L_x_117:
[----:B------:R-:W-:Y:S01]  /*0160*/  BAR.SYNC.DEFER_BLOCKING 0x0 ;  /* 0x0000000000007b1d */ /* 0x000fe20000010000 */
[----:B------:R-:W-:Y:S02]  /*0170*/  ISETP.GE.AND P2, PT, R9, 0x1, PT ;  /* 0x000000010900780c */ /* 0x000fe40003f46270 */
[C---:B------:R-:W-:Y:S02]  /*0180*/  ISETP.NE.AND P1, PT, R2.reuse, RZ, PT ;  /* 0x000000ff0200720c */ /* 0x040fe40003f25270 */
[----:B------:R-:W-:Y:S01]  /*0190*/  ISETP.NE.OR P3, PT, R2, RZ, !P2 ;  /* 0x000000ff0200720c */ /* 0x000fe20005765670 */
[----:B------:R-:W-:-:S12]  /*01a0*/  BSSY B0, `(.L_x_120) ;  /* 0x0000017000007945 */ /* 0x000fd80003800000 */
[----:B------:R-:W-:Y:S05]  /*01b0*/  @P3 BRA `(.L_x_121) ;  /* 0x0000000000543947 */ /* 0x000fea0003800000 */
[----:B------:R-:W0:Y:S01]  /*01c0*/  LDC.64 R8, c[0x0][0x228] ;  /* 0x00008a00ff087b82 */ /* 0x000e220000000a00 */
[----:B------:R-:W-:Y:S01]  /*01d0*/  IMAD.MOV.U32 R5, RZ, RZ, RZ ;  /* 0x000000ffff057224 */ /* 0x000fe200078e00ff */
[----:B------:R-:W-:-:S06]  /*01e0*/  ULDC UR4, c[0x0][0x234] ;  /* 0x00008d0000047ab9 */ /* 0x000fcc0000000800 */
[----:B------:R-:W1:Y:S02]  /*01f0*/  LDC.64 R6, c[0x0][0x220] ;  /* 0x00008800ff067b82 */ /* 0x000e640000000a00 */
.L_x_122:
[----:B--2---:R-:W-:-:S04]  /*0200*/  IADD3 R11, P3, R3, R5, RZ ;  /* 0x00000005030b7210 */ /* 0x004fc80007f7e0ff */
[----:B------:R-:W-:Y:S02]  /*0210*/  LEA.HI.X.SX32 R12, R5, R4, 0x1, P3 ;  /* 0x00000004050c7211 */ /* 0x000fe400018f0eff */
[----:B-1----:R-:W-:-:S04]  /*0220*/  LEA R10, P3, R11, R6, 0x3 ;  /* 0x000000060b0a7211 */ /* 0x002fc800078618ff */
[----:B------:R-:W-:-:S05]  /*0230*/  LEA.HI.X R11, R11, R7, R12, 0x3, P3 ;  /* 0x000000070b0b7211 */ /* 0x000fca00018f1c0c */
[----:B------:R-:W2:Y:S02]  /*0240*/  LDG.E R10, desc[UR6][R10.64] ;  /* 0x000000060a0a7981 */ /* 0x000ea4000c1e1900 */
[----:B--2---:R-:W-:-:S13]  /*0250*/  ISETP.GE.AND P3, PT, R10, RZ, PT ;  /* 0x000000ff0a00720c */ /* 0x004fda0003f66270 */
[----:B------:R-:W-:Y:S05]  /*0260*/  @!P3 BRA `(.L_x_121) ;  /* 0x000000000028b947 */ /* 0x000fea0003800000 */
[----:B------:R-:W-:Y:S01]  /*0270*/  IADD3 R11, P3, R3, R10, RZ ;  /* 0x0000000a030b7210 */ /* 0x000fe20007f7e0ff */
[----:B------:R-:W-:Y:S02]  /*0280*/  IMAD.MOV.U32 R13, RZ, RZ, 0x3f80 ;  /* 0x00003f80ff0d7424 */ /* 0x000fe400078e00ff */
[----:B------:R-:W-:Y:S01]  /*0290*/  VIADD R5, R5, 0x1 ;  /* 0x0000000105057836 */ /* 0x000fe20000000000 */
[----:B------:R-:W-:Y:S02]  /*02a0*/  LEA.HI.X.SX32 R12, R10, R4, 0x1, P3 ;  /* 0x000000040a0c7211 */ /* 0x000fe400018f0eff */
[----:B0-----:R-:W-:-:S04]  /*02b0*/  LEA R10, P3, R11, R8, 0x1 ;  /* 0x000000080b0a7211 */ /* 0x001fc800078608ff */
[--C-:B------:R-:W-:Y:S02]  /*02c0*/  LEA.HI.X R11, R11, R9, R12.reuse, 0x1, P3 ;  /* 0x000000090b0b7211 */ /* 0x100fe400018f0c0c */
[----:B------:R-:W-:Y:S02]  /*02d0*/  PRMT R12, R13, 0x7610, R12 ;  /* 0x000076100d0c7816 */ /* 0x000fe4000000000c */
[----:B------:R-:W-:-:S03]  /*02e0*/  ISETP.GE.AND P3, PT, R5, UR4, PT ;  /* 0x0000000405007c0c */ /* 0x000fc6000bf66270 */
[----:B------:R2:W-:Y:S10]  /*02f0*/  STG.E.U16 desc[UR6][R10.64], R12 ;  /* 0x0000000c0a007986 */ /* 0x0005f4000c101506 */
[----:B------:R-:W-:Y:S05]  /*0300*/  @!P3 BRA `(.L_x_122) ;  /* 0xfffffffc00bcb947 */ /* 0x000fea000383ffff */
.L_x_121:
[----:B------:R-:W-:Y:S05]  /*0310*/  BSYNC B0 ;  /* 0x0000000000007941 */ /* 0x000fea0003800000 */
.L_x_120:
[----:B------:R-:W-:Y:S01]  /*0320*/  BAR.SYNC.DEFER_BLOCKING 0x0 ;  /* 0x0000000000007b1d */ /* 0x000fe20000010000 */
[----:B------:R-:W-:-:S05]  /*0330*/  IMAD.MOV.U32 R5, RZ, RZ, RZ ;  /* 0x000000ffff057224 */ /* 0x000fca00078e00ff */
[----:B------:R-:W-:Y:S05]  /*0340*/  @!P2 BRA `(.L_x_123) ;  /* 0x0000000000e4a947 */ /* 0x000fea0003800000 */
[----:B------:R-:W-:Y:S01]  /*0350*/  IMAD.MOV.U32 R5, RZ, RZ, RZ ;  /* 0x000000ffff057224 */ /* 0x000fe200078e00ff */
[----:B------:R-:W-:Y:S01]  /*0360*/  ULDC UR4, c[0x0][0x0] ;  /* 0x0000000000047ab9 */ /* 0x000fe20000000800 */
[----:B------:R-:W-:-:S07]  /*0370*/  IMAD.MOV.U32 R6, RZ, RZ, RZ ;  /* 0x000000ffff067224 */ /* 0x000fce00078e00ff */
.L_x_129:
[----:B0-----:R-:W0:Y:S01]  /*0380*/  LDC.64 R8, c[0x0][0x220] ;  /* 0x00008800ff087b82 */ /* 0x001e220000000a00 */
[----:B------:R-:W-:-:S04]  /*0390*/  IADD3 R7, P2, R3, R6, RZ ;  /* 0x0000000603077210 */ /* 0x000fc80007f5e0ff */
[----:B--2---:R-:W-:Y:S02]  /*03a0*/  LEA.HI.X.SX32 R10, R6, R4, 0x1, P2 ;  /* 0x00000004060a7211 */ /* 0x004fe400010f0eff */
[----:B0-----:R-:W-:-:S04]  /*03b0*/  LEA R8, P2, R7, R8, 0x3 ;  /* 0x0000000807087211 */ /* 0x001fc800078418ff */
[----:B------:R-:W-:-:S05]  /*03c0*/  LEA.HI.X R9, R7, R9, R10, 0x3, P2 ;  /* 0x0000000907097211 */ /* 0x000fca00010f1c0a */
[----:B------:R-:W2:Y:S02]  /*03d0*/  LDG.E R10, desc[UR6][R8.64] ;  /* 0x00000006080a7981 */ /* 0x000ea4000c1e1900 */
[----:B--2---:R-:W-:-:S13]  /*03e0*/  ISETP.GE.AND P2, PT, R10, RZ, PT ;  /* 0x000000ff0a00720c */ /* 0x004fda0003f46270 */
[----:B------:R-:W-:Y:S05]  /*03f0*/  @!P2 BRA `(.L_x_123) ;  /* 0x0000000000b8a947 */ /* 0x000fea0003800000 */
[----:B------:R-:W-:Y:S01]  /*0400*/  ULDC UR5, c[0x0][0x234] ;  /* 0x00008d0000057ab9 */ /* 0x000fe20000000800 */
[----:B------:R-:W-:Y:S01]  /*0410*/  ULDC.64 UR8, c[0x0][0x228] ;  /* 0x00008a0000087ab9 */ /* 0x000fe20000000a00 */
[----:B------:R-:W-:Y:S01]  /*0420*/  ULDC.64 UR10, c[0x0][0x218] ;  /* 0x00008600000a7ab9 */ /* 0x000fe20000000a00 */
[----:B------:R-:W-:Y:S04]  /*0430*/  BSSY B0, `(.L_x_124) ;  /* 0x0000026000007945 */ /* 0x000fe80003800000 */
[----:B------:R-:W-:Y:S05]  /*0440*/  @P0 BRA `(.L_x_125) ;  /* 0x0000000000900947 */ /* 0x000fea0003800000 */
[----:B------:R-:W0:Y:S01]  /*0450*/  LDC.64 R8, c[0x0][0x218] ;  /* 0x00008600ff087b82 */ /* 0x000e220000000a00 */
[----:B------:R-:W-:-:S04]  /*0460*/  IADD3 R7, P2, R3, R10, RZ ;  /* 0x0000000a03077210 */ /* 0x000fc80007f5e0ff */
[----:B------:R-:W-:Y:S02]  /*0470*/  LEA.HI.X.SX32 R10, R10, R4, 0x1, P2 ;  /* 0x000000040a0a7211 */ /* 0x000fe400010f0eff */
[----:B0-----:R-:W-:-:S04]  /*0480*/  LEA R8, P2, R7, R8, 0x1 ;  /* 0x0000000807087211 */ /* 0x001fc800078408ff */
[----:B------:R-:W-:-:S05]  /*0490*/  LEA.HI.X R9, R7, R9, R10, 0x1, P2 ;  /* 0x0000000907097211 */ /* 0x000fca00010f0c0a */
[----:B------:R-:W2:Y:S02]  /*04a0*/  LDG.E.U16 R8, desc[UR6][R8.64] ;  /* 0x0000000608087981 */ /* 0x000ea4000c1e1500 */
[----:B--2---:R-:W-:-:S04]  /*04b0*/  IMAD.U32 R7, R8, 0x10000, RZ ;  /* 0x0001000008077824 */ /* 0x004fc800078e00ff */
[----:B------:R-:W-:Y:S01]  /*04c0*/  FADD.FTZ R10, -R7, 1 ;  /* 0x3f800000070a7421 */ /* 0x000fe20000010100 */
[----:B------:R-:W-:-:S05]  /*04d0*/  IMAD.MOV.U32 R7, RZ, RZ, R2 ;  /* 0x000000ffff077224 */ /* 0x000fca00078e0002 */
[----:B------:R-:W0:Y:S02]  /*04e0*/  F2F.BF16.F32 R10, R10 ;  /* 0x0000000a000a7304 */ /* 0x000e240000202000 */
[----:B0-----:R-:W-:-:S07]  /*04f0*/  IMAD.U32 R11, R10, 0x10000, RZ ;  /* 0x000100000a0b7824 */ /* 0x001fce00078e00ff */
.L_x_128:
[----:B------:R-:W-:-:S04]  /*0500*/  IADD3 R8, P2, R3, R7, RZ ;  /* 0x0000000703087210 */ /* 0x000fc80007f5e0ff */
[----:B------:R-:W-:Y:S01]  /*0510*/  LEA.HI.X.SX32 R9, R7, R4, 0x1, P2 ;  /* 0x0000000407097211 */ /* 0x000fe200010f0eff */
[----:B------:R-:W-:-:S03]  /*0520*/  IMAD.SHL.U32 R13, R8, 0x2, RZ ;  /* 0x00000002080d7824 */ /* 0x000fc600078e00ff */
[----:B------:R-:W-:Y:S02]  /*0530*/  SHF.L.U64.HI R12, R8, 0x1, R9 ;  /* 0x00000001080c7819 */ /* 0x000fe40000010209 */
[----:B------:R-:W-:-:S04]  /*0540*/  IADD3 R8, P2, R13, UR8, RZ ;  /* 0x000000080d087c10 */ /* 0x000fc8000ff5e0ff */
[----:B------:R-:W-:-:S05]  /*0550*/  IADD3.X R9, R12, UR9, RZ, P2, !PT ;  /* 0x000000090c097c10 */ /* 0x000fca00097fe4ff */
[----:B------:R-:W2:Y:S01]  /*0560*/  LDG.E.U16 R8, desc[UR6][R8.64] ;  /* 0x0000000608087981 */ /* 0x000ea2000c1e1500 */
[----:B------:R-:W-:Y:S01]  /*0570*/  VIADD R7, R7, UR4 ;  /* 0x0000000407077c36 */ /* 0x000fe20008000000 */
[----:B------:R-:W-:Y:S04]  /*0580*/  BSSY B1, `(.L_x_126) ;  /* 0x000000f000017945 */ /* 0x000fe80003800000 */
[----:B------:R-:W-:Y:S01]  /*0590*/  ISETP.GE.AND P2, PT, R7, UR5, PT ;  /* 0x0000000507007c0c */ /* 0x000fe2000bf46270 */
        /* <DEDUP_REMOVED lines=12> */
[----:B------:R-:W-:-:S07]  /*0660*/  @P3 FADD.FTZ R5, R5, R12 ;  /* 0x0000000c05053221 */ /* 0x000fce0000010000 */
.L_x_127:
[----:B------:R-:W-:Y:S05]  /*0670*/  BSYNC B1 ;  /* 0x0000000000017941 */ /* 0x000fea0003800000 */
.L_x_126:
[----:B------:R-:W-:Y:S05]  /*0680*/  @!P2 BRA `(.L_x_128) ;  /* 0xfffffffc009ca947 */ /* 0x000fea000383ffff */
.L_x_125:
[----:B------:R-:W-:Y:S05]  /*0690*/  BSYNC B0 ;  /* 0x0000000000007941 */ /* 0x000fea0003800000 */
.L_x_124:
[----:B------:R-:W-:Y:S01]  /*06a0*/  VIADD R6, R6, 0x1 ;  /* 0x0000000106067836 */ /* 0x000fe20000000000 */
[----:B------:R-:W-:-:S04]  /*06b0*/  ULDC UR5, c[0x0][0x234] ;  /* 0x00008d0000057ab9 */ /* 0x000fc80000000800 */
[----:B------:R-:W-:-:S13]  /*06c0*/  ISETP.GE.AND P2, PT, R6, UR5, PT ;  /* 0x0000000506007c0c */ /* 0x000fda000bf46270 */
[----:B------:R-:W-:Y:S05]  /*06d0*/  @!P2 BRA `(.L_x_129) ;  /* 0xfffffffc0028a947 */ /* 0x000fea000383ffff */
.L_x_123:
[----:B------:R-:W1:Y:S01]  /*06e0*/  SHFL.DOWN PT, R4, R5, 0x10, 0x1f ;  /* 0x0a001f0005047f89 */ /* 0x000e6200000e0000 */
[----:B------:R-:W-:Y:S01]  /*06f0*/  SHF.R.S32.HI R7, RZ, 0x1f, R2 ;  /* 0x0000001fff077819 */ /* 0x000fe20000011402 */
[----:B------:R-:W-:Y:S01]  /*0700*/  ULDC UR4, c[0x0][0x0] ;  /* 0x0000000000047ab9 */ /* 0x000fe20000000800 */
[----:B------:R-:W-:Y:S01]  /*0710*/  BSSY B0, `(.L_x_130) ;  /* 0x000002d000007945 */ /* 0x000fe20003800000 */
[----:B------:R-:W-:Y:S01]  /*0720*/  USHF.R.U32.HI UR4, URZ, 0x5, UR4 ;  /* 0x000000053f047899 */ /* 0x000fe20008011604 */
[----:B------:R-:W-:Y:S01]  /*0730*/  LEA.HI R7, R7, R2, RZ, 0x5 ;  /* 0x0000000207077211 */ /* 0x000fe200078f28ff */
[----:B------:R-:W-:Y:S03]  /*0740*/  BAR.SYNC.DEFER_BLOCKING 0x0 ;  /* 0x0000000000007b1d */ /* 0x000fe60000010000 */
[----:B0-----:R-:W-:Y:S02]  /*0750*/  LOP3.LUT R9, R7, 0xffffffe0, RZ, 0xc0, !PT ;  /* 0xffffffe007097812 */ /* 0x001fe400078ec0ff */
[----:B------:R-:W-:-:S03]  /*0760*/  ISETP.GE.AND P2, PT, R2, UR4, PT ;  /* 0x0000000402007c0c */ /* 0x000fc6000bf46270 */
[C---:B------:R-:W-:Y:S02]  /*0770*/  IMAD.IADD R9, R2.reuse, 0x1, -R9 ;  /* 0x0000000102097824 */ /* 0x040fe400078e0a09 */
[----:B------:R-:W-:-:S03]  /*0780*/  VIADD R2, R2, 0x1f ;  /* 0x0000001f02027836 */ /* 0x000fc60000000000 */
[----:B------:R-:W-:Y:S01]  /*0790*/  ISETP.NE.AND P0, PT, R9, RZ, PT ;  /* 0x000000ff0900720c */ /* 0x000fe20003f05270 */
[----:B-1----:R-:W-:-:S04]  /*07a0*/  FADD.FTZ R4, R4, R5 ;  /* 0x0000000504047221 */ /* 0x002fc80000010000 */
[----:B--2---:R-:W0:Y:S01]  /*07b0*/  @!P2 S2R R11, SR_CgaCtaId ;  /* 0x00000000000ba919 */ /* 0x004e220000008800 */
[----:B------:R-:W-:Y:S01]  /*07c0*/  @!P2 MOV R10, 0x400 ;  /* 0x00000400000aa802 */ /* 0x000fe20000000f00 */
[----:B------:R-:W1:Y:S06]  /*07d0*/  SHFL.DOWN PT, R3, R4, 0x8, 0x1f ;  /* 0x09001f0004037f89 */ /* 0x000e6c00000e0000 */
[----:B------:R-:W-:Y:S01]  /*07e0*/  @!P0 SHF.R.S32.HI R7, RZ, 0x5, R7 ;  /* 0x00000005ff078819 */ /* 0x000fe20000011407 */
[----:B------:R-:W2:Y:S01]  /*07f0*/  @!P0 S2R R8, SR_CgaCtaId ;  /* 0x0000000000088919 */ /* 0x000ea20000008800 */
[----:B-1----:R-:W-:Y:S01]  /*0800*/  FADD.FTZ R3, R4, R3 ;  /* 0x0000000304037221 */ /* 0x002fe20000010000 */
[----:B0-----:R-:W-:-:S04]  /*0810*/  @!P2 LEA R10, R11, R10, 0x18 ;  /* 0x0000000a0b0aa211 */ /* 0x001fc800078ec0ff */
[----:B------:R-:W0:Y:S01]  /*0820*/  SHFL.DOWN PT, R6, R3, 0x4, 0x1f ;  /* 0x08801f0003067f89 */ /* 0x000e2200000e0000 */
[----:B------:R-:W-:Y:S02]  /*0830*/  @!P2 IMAD R9, R9, 0x4, R10 ;  /* 0x000000040909a824 */ /* 0x000fe400078e020a */
[----:B0-----:R-:W-:Y:S01]  /*0840*/  FADD.FTZ R6, R3, R6 ;  /* 0x0000000603067221 */ /* 0x001fe20000010000 */
[----:B------:R-:W-:-:S04]  /*0850*/  @!P0 MOV R3, 0x400 ;  /* 0x0000040000038802 */ /* 0x000fc80000000f00 */
[----:B------:R-:W0:Y:S01]  /*0860*/  SHFL.DOWN PT, R5, R6, 0x2, 0x1f ;  /* 0x08401f0006057f89 */ /* 0x000e2200000e0000 */
[----:B--2---:R-:W-:-:S04]  /*0870*/  @!P0 LEA R8, R8, R3, 0x18 ;  /* 0x0000000308088211 */ /* 0x004fc800078ec0ff */
[----:B------:R-:W-:Y:S01]  /*0880*/  @!P0 LEA R7, R7, R8, 0x2 ;  /* 0x0000000807078211 */ /* 0x000fe200078e10ff */
[----:B0-----:R-:W-:-:S05]  /*0890*/  FADD.FTZ R5, R6, R5 ;  /* 0x0000000506057221 */ /* 0x001fca0000010000 */
[----:B------:R-:W0:Y:S02]  /*08a0*/  SHFL.DOWN PT, R4, R5, 0x1, 0x1f ;  /* 0x08201f0005047f89 */ /* 0x000e2400000e0000 */
[----:B0-----:R-:W-:Y:S01]  /*08b0*/  FADD.FTZ R6, R5, R4 ;  /* 0x0000000405067221 */ /* 0x001fe20000010000 */
[----:B------:R-:W-:-:S04]  /*08c0*/  IMAD.MOV.U32 R4, RZ, RZ, RZ ;  /* 0x000000ffff047224 */ /* 0x000fc800078e00ff */
        /* <DEDUP_REMOVED lines=16> */
.L_x_139:
[----:B-1----:R-:W-:-:S07]  /*09d0*/  FADD.FTZ R4, R6, R7 ;  /* 0x0000000706047221 */ /* 0x002fce0000010000 */
.L_x_131:
[----:B------:R-:W-:Y:S05]  /*09e0*/  BSYNC B0 ;  /* 0x0000000000007941 */ /* 0x000fea0003800000 */
.L_x_130:
[----:B------:R-:W-:Y:S05]  /*09f0*/  @P1 EXIT ;  /* 0x000000000000194d */ /* 0x000fea0003800000 */
[----:B------:R-:W-:Y:S01]  /*0a00*/  ULDC UR4, c[0x0][0x234] ;  /* 0x00008d0000047ab9 */ /* 0x000fe20000000800 */
[----:B------:R-:W2:Y:S01]  /*0a10*/  LDC.64 R2, c[0x0][0x210] ;  /* 0x00008400ff027b82 */ /* 0x000ea20000000a00 */
[----:B------:R-:W-:Y:S01]  /*0a20*/  I2FP.F32.S32 R5, UR4 ;  /* 0x0000000400057c45 */ /* 0x000fe20008201400 */
[----:B------:R-:W-:Y:S02]  /*0a30*/  ULDC.U8 UR4, c[0x0][0x238] ;  /* 0x00008e0000047ab9 */ /* 0x000fe40000000000 */
[----:B------:R-:W-:-:S03]  /*0a40*/  UPRMT UR4, UR4, 0x8880, URZ ;  /* 0x0000888004047896 */ /* 0x000fc6000800003f */
[----:B------:R-:W1:Y:S03]  /*0a50*/  MUFU.RCP R5, R5 ;  /* 0x0000000500057308 */ /* 0x000e660000001000 */
[----:B------:R-:W-:Y:S01]  /*0a60*/  ISETP.NE.AND P0, PT, RZ, UR4, PT ;  /* 0x00000004ff007c0c */ /* 0x000fe2000bf05270 */
[----:B--2---:R-:W-:-:S04]  /*0a70*/  IMAD.WIDE R2, R0, 0x2, R2 ;  /* 0x0000000200027825 */ /* 0x004fc800078e0202 */
[----:B-1----:R-:W-:-:S08]  /*0a80*/  FMUL.FTZ R7, R5, R4 ;  /* 0x0000000405077220 */ /* 0x002fd00000410000 */
[----:B------:R-:W-:Y:S05]  /*0a90*/  @!P0 BRA `(.L_x_133) ;  /* 0x00000000001c8947 */ /* 0x000fea0003800000 */
[----:B------:R-:W-:Y:S02]  /*0aa0*/  ULDC UR4, c[0x0][0x230] ;  /* 0x00008c0000047ab9 */ /* 0x000fe40000000800 */
[----:B------:R-:W-:-:S06]  /*0ab0*/  I2FP.F32.S32 R0, UR4 ;  /* 0x0000000400007c45 */ /* 0x000fcc0008201400 */
[----:B------:R-:W1:Y:S02]  /*0ac0*/  MUFU.RCP R0, R0 ;  /* 0x0000000000007308 */ /* 0x000e640000001000 */
[----:B-1----:R-:W-:-:S05]  /*0ad0*/  FMUL.FTZ R4, R7, R0 ;  /* 0x0000000007047220 */ /* 0x002fca0000410000 */
[----:B------:R-:W-:-:S05]  /*0ae0*/  F2FP.BF16.F32.PACK_AB R4, RZ, R4 ;  /* 0x00000004ff04723e */ /* 0x000fca00000010ff */
[----:B------:R-:W-:Y:S01]  /*0af0*/  STG.E.U16 desc[UR6][R2.64], R4 ;  /* 0x0000000402007986 */ /* 0x000fe2000c101506 */
[----:B------:R-:W-:Y:S05]  /*0b00*/  EXIT ;  /* 0x000000000000794d */ /* 0x000fea0003800000 */
.L_x_133:
[----:B------:R-:W-:-:S05]  /*0b10*/  F2FP.BF16.F32.PACK_AB R0, RZ, R7 ;  /* 0x00000007ff00723e */ /* 0x000fca00000010ff */
[----:B------:R-:W-:Y:S01]  /*0b20*/  STG.E.U16 desc[UR6][R2.64], R0 ;  /* 0x0000000002007986 */ /* 0x000fe2000c101506 */
[----:B------:R-:W-:Y:S05]  /*0b30*/  EXIT ;  /* 0x000000000000794d */ /* 0x000fea0003800000 */
.L_x_132:
[----:B------:R-:W-:Y:S02]  /*0b40*/  IMAD.MOV.U32 R9, RZ, RZ, 0x10 ;  /* 0x00000010ff097424 */ /* 0x000fe400078e00ff */
[----:B------:R-:W-:Y:S02]  /*0b50*/  IMAD.MOV.U32 R11, RZ, RZ, 0x1f ;  /* 0x0000001fff0b7424 */ /* 0x000fe400078e00ff */
[----:B------:R-:W-:-:S07]  /*0b60*/  IMAD.MOV.U32 R8, RZ, RZ, -0x1 ;  /* 0xffffffffff087424 */ /* 0x000fce00078e00ff */
[----:B-1----:R-:W-:Y:S05]  /*0b70*/  WARPSYNC.COLLECTIVE R8, `(.L_x_134) ;  /* 0x0000000008087348 */ /* 0x002fea0003c00000 */
[----:B-1----:R0:W1:Y:S02]  /*0b80*/  SHFL.DOWN P0, R7, R4, R9, R11 ;  /* 0x0800000904077389 */ /* 0x002064000000000b */
[----:B01----:R-:W-:Y:S01]  /*0b90*/  ENDCOLLECTIVE ;  /* 0x000000000000791b */ /* 0x003fe20003800000 */
.L_x_134:
[----:B------:R-:W-:Y:S02]  /*0ba0*/  IMAD.MOV.U32 R9, RZ, RZ, 0x8 ;  /* 0x00000008ff097424 */ /* 0x000fe400078e00ff */
[----:B------:R-:W-:-:S04]  /*0bb0*/  IMAD.MOV.U32 R3, RZ, RZ, R7 ;  /* 0x000000ffff037224 */ /* 0x000fc800078e0007 */
[----:B------:R-:W-:-:S04]  /*0bc0*/  FADD.FTZ R3, R4, R3 ;  /* 0x0000000304037221 */ /* 0x000fc80000010000 */
[----:B------:R-:W-:-:S07]  /*0bd0*/  IMAD.MOV.U32 R4, RZ, RZ, R3 ;  /* 0x000000ffff047224 */ /* 0x000fce00078e0003 */
[----:B------:R-:W-:Y:S05]  /*0be0*/  WARPSYNC.COLLECTIVE R8, `(.L_x_135) ;  /* 0x0000000008087348 */ /* 0x000fea0003c00000 */
[----:B------:R0:W1:Y:S02]  /*0bf0*/  SHFL.DOWN P0, R7, R4, R9, R11 ;  /* 0x0800000904077389 */ /* 0x000064000000000b */
[----:B01----:R-:W-:Y:S01]  /*0c00*/  ENDCOLLECTIVE ;  /* 0x000000000000791b */ /* 0x003fe20003800000 */
.L_x_135:
[----:B------:R-:W-:Y:S01]  /*0c10*/  IMAD.MOV.U32 R9, RZ, RZ, 0x4 ;  /* 0x00000004ff097424 */ /* 0x000fe200078e00ff */
[----:B------:R-:W-:-:S05]  /*0c20*/  MOV R2, R7 ;  /* 0x0000000700027202 */ /* 0x000fca0000000f00 */
[----:B------:R-:W-:-:S04]  /*0c30*/  FADD.FTZ R2, R3, R2 ;  /* 0x0000000203027221 */ /* 0x000fc80000010000 */
[----:B------:R-:W-:-:S07]  /*0c40*/  IMAD.MOV.U32 R4, RZ, RZ, R2 ;  /* 0x000000ffff047224 */ /* 0x000fce00078e0002 */
[----:B------:R-:W-:Y:S05]  /*0c50*/  WARPSYNC.COLLECTIVE R8, `(.L_x_136) ;  /* 0x0000000008087348 */ /* 0x000fea0003c00000 */
[----:B------:R0:W1:Y:S02]  /*0c60*/  SHFL.DOWN P0, R7, R4, R9, R11 ;  /* 0x0800000904077389 */ /* 0x000064000000000b */
[----:B01----:R-:W-:Y:S01]  /*0c70*/  ENDCOLLECTIVE ;  /* 0x000000000000791b */ /* 0x003fe20003800000 */
.L_x_136:
[----:B------:R-:W-:Y:S02]  /*0c80*/  IMAD.MOV.U32 R9, RZ, RZ, 0x2 ;  /* 0x00000002ff097424 */ /* 0x000fe400078e00ff */
[----:B------:R-:W-:-:S04]  /*0c90*/  IMAD.MOV.U32 R5, RZ, RZ, R7 ;  /* 0x000000ffff057224 */ /* 0x000fc800078e0007 */
[----:B------:R-:W-:-:S04]  /*0ca0*/  FADD.FTZ R5, R2, R5 ;  /* 0x0000000502057221 */ /* 0x000fc80000010000 */
[----:B------:R-:W-:-:S07]  /*0cb0*/  IMAD.MOV.U32 R4, RZ, RZ, R5 ;  /* 0x000000ffff047224 */ /* 0x000fce00078e0005 */
[----:B------:R-:W-:Y:S05]  /*0cc0*/  WARPSYNC.COLLECTIVE R8, `(.L_x_137) ;  /* 0x0000000008087348 */ /* 0x000fea0003c00000 */
[----:B------:R0:W1:Y:S02]  /*0cd0*/  SHFL.DOWN P0, R7, R4, R9, R11 ;  /* 0x0800000904077389 */ /* 0x000064000000000b */
[----:B01----:R-:W-:Y:S01]  /*0ce0*/  ENDCOLLECTIVE ;  /* 0x000000000000791b */ /* 0x003fe20003800000 */
.L_x_137:
[----:B------:R-:W-:Y:S02]  /*0cf0*/  IMAD.MOV.U32 R9, RZ, RZ, 0x1 ;  /* 0x00000001ff097424 */ /* 0x000fe400078e00ff */
[----:B------:R-:W-:-:S04]  /*0d00*/  IMAD.MOV.U32 R6, RZ, RZ, R7 ;  /* 0x000000ffff067224 */ /* 0x000fc800078e0007 */
[----:B------:R-:W-:-:S04]  /*0d10*/  FADD.FTZ R6, R5, R6 ;  /* 0x0000000605067221 */ /* 0x000fc80000010000 */
[----:B------:R-:W-:-:S07]  /*0d20*/  IMAD.MOV.U32 R4, RZ, RZ, R6 ;  /* 0x000000ffff047224 */ /* 0x000fce00078e0006 */
[----:B------:R-:W-:Y:S05]  /*0d30*/  WARPSYNC.COLLECTIVE R8, `(.L_x_138) ;  /* 0x0000000008087348 */ /* 0x000fea0003c00000 */
[----:B------:R0:W1:Y:S02]  /*0d40*/  SHFL.DOWN P0, R7, R4, R9, R11 ;  /* 0x0800000904077389 */ /* 0x000064000000000b */
[----:B01----:R-:W-:Y:S01]  /*0d50*/  ENDCOLLECTIVE ;  /* 0x000000000000791b */ /* 0x003fe20003800000 */
.L_x_138:
[----:B------:R-:W-:Y:S05]  /*0d60*/  BRA `(.L_x_139) ;  /* 0xfffffffc00187947 */ /* 0x000fea000383ffff */
.L_x_140:
        /* <DEDUP_REMOVED lines=9> */
.L_x_233:


//--------------------- .text._ZN2at6native61_GLOBAL__N__a41b8ba8_28_MultiLabelMarginCriterion_cu_26f6785b37multilabel_margin_loss_forward_kernelIN3c104HalfEfEEvPT_PKS5_PKlS6_iib --------------------------
	.section	.text._ZN2at6native61_GLOBAL__N__a41b8ba8_28_MultiLabelMarginCriterion_cu_26f6785b37multilabel_margin_loss_forward_kernelIN3c104HalfEfEEvPT_PKS5_PKlS6_iib,"ax",@progbits
	.align	128
.text._ZN2at6native61_GLOBAL__N__a41b8ba8_28_MultiLabelMarginCriterion_cu_26f6785b37multilabel_margin_loss_forward_kernelIN3c104HalfEfEEvPT_PKS5_PKlS6_iib:
        .type           _ZN2at6native61_GLOBAL__N__a41b8ba8_28_MultiLabelMarginCriterion_cu_26f6785b37multilabel_margin_loss_forward_kernelIN3c104HalfEfEEvPT_PKS5_PKlS6_iib,@function
        .size           _ZN2at6native61_GLOBAL__N__a41b8ba8_28_MultiLabelMarginCriterion_cu_26f6785b37multilabel_margin_loss_forward_kernelIN3c104HalfEfEEvPT_PKS5_PKlS6_iib,(.L_x_234 - _ZN2at6native61_GLOBAL__N__a41b8ba8_28_MultiLabelMarginCriterion_cu_26f6785b37multilabel_margin_loss_forward_kernelIN3c104HalfEfEEvPT_PKS5_PKlS6_iib)
        .other          _ZN2at6native61_GLOBAL__N__a41b8ba8_28_MultiLabelMarginCriterion_cu_26f6785b37multilabel_margin_loss_forward_kernelIN3c104HalfEfEEvPT_PKS5_PKlS6_iib,@"STO_CUDA_ENTRY STV_DEFAULT"
_ZN2at6native61_GLOBAL__N__a41b8ba8_28_MultiLabelMarginCriterion_cu_26f6785b37multilabel_margin_loss_forward_kernelIN3c104HalfEfEEvPT_PKS5_PKlS6_iib:
        /* <DEDUP_REMOVED lines=13> */
.L_x_143:
        /* <DEDUP_REMOVED lines=8> */
.L_x_142:
[----:B------:R-:W-:Y:S05]  /*0150*/  BSYNC B0 ;  /* 0x0000000000007941 */ /* 0x000fea0003800000 */
.L_x_141:
        /* <DEDUP_REMOVED lines=10> */
.L_x_146:
        /* <DEDUP_REMOVED lines=17> */
.L_x_145:
[----:B------:R-:W-:Y:S05]  /*0310*/  BSYNC B0 ;  /* 0x0000000000007941 */ /* 0x000fea0003800000 */
.L_x_144:
[----:B------:R-:W-:Y:S01]  /*0320*/  BAR.SYNC.DEFER_BLOCKING 0x0 ;  /* 0x0000000000007b1d */ /* 0x000fe20000010000 */
[----:B------:R-:W-:-:S05]  /*0330*/  IMAD.MOV.U32 R5, RZ, RZ, RZ ;  /* 0x000000ffff057224 */ /* 0x000fca00078e00ff */
[----:B------:R-:W-:Y:S05]  /*0340*/  @!P2 BRA `(.L_x_147) ;  /* 0x0000000000e4a947 */ /* 0x000fea0003800000 */
[----:B------:R-:W-:Y:S01]  /*0350*/  IMAD.MOV.U32 R5, RZ, RZ, RZ ;  /* 0x000000ffff057224 */ /* 0x000fe200078e00ff */
[----:B------:R-:W-:Y:S01]  /*0360*/  ULDC UR4, c[0x0][0x0] ;  /* 0x0000000000047ab9 */ /* 0x000fe20000000800 */
[----:B------:R-:W-:-:S07]  /*0370*/  IMAD.MOV.U32 R6, RZ, RZ, RZ ;  /* 0x000000ffff067224 */ /* 0x000fce00078e00ff */
.L_x_153:
        /* <DEDUP_REMOVED lines=19> */
[----:B--2---:R-:W-:-:S05]  /*04b0*/  HADD2.F32 R7, -RZ, R8.H0_H0 ;  /* 0x20000008ff077230 */ /* 0x004fca0000004100 */
[----:B------:R-:W-:-:S05]  /*04c0*/  FADD.FTZ R7, -R7, 1 ;  /* 0x3f80000007077421 */ /* 0x000fca0000010100 */
[----:B------:R-:W-:Y:S01]  /*04d0*/  F2FP.F16.F32.PACK_AB R9, RZ, R7 ;  /* 0x00000007ff09723e */ /* 0x000fe200000000ff */
[----:B------:R-:W-:-:S04]  /*04e0*/  IMAD.MOV.U32 R7, RZ, RZ, R2 ;  /* 0x000000ffff077224 */ /* 0x000fc800078e0002 */
[----:B------:R-:W-:-:S07]  /*04f0*/  HADD2.F32 R11, -RZ, R9.H0_H0 ;  /* 0x20000009ff0b7230 */ /* 0x000fce0000004100 */
.L_x_152:
        /* <DEDUP_REMOVED lines=22> */
[----:B------:R-:W-:-:S07]  /*0660*/  @P3 FADD.FTZ R5, R5, R10 ;  /* 0x0000000a05053221 */ /* 0x000fce0000010000 */
.L_x_151:
[----:B------:R-:W-:Y:S05]  /*0670*/  BSYNC B1 ;  /* 0x0000000000017941 */ /* 0x000fea0003800000 */
.L_x_150:
[----:B------:R-:W-:Y:S05]  /*0680*/  @!P2 BRA `(.L_x_152) ;  /* 0xfffffffc009ca947 */ /* 0x000fea000383ffff */
.L_x_149:
[----:B------:R-:W-:Y:S05]  /*0690*/  BSYNC B0 ;  /* 0x0000000000007941 */ /* 0x000fea0003800000 */
.L_x_148:
[----:B------:R-:W-:Y:S01]  /*06a0*/  VIADD R6, R6, 0x1 ;  /* 0x0000000106067836 */ /* 0x000fe20000000000 */
[----:B------:R-:W-:-:S04]  /*06b0*/  ULDC UR5, c[0x0][0x234] ;  /* 0x00008d0000057ab9 */ /* 0x000fc80000000800 */
[----:B------:R-:W-:-:S13]  /*06c0*/  ISETP.GE.AND P2, PT, R6, UR5, PT ;  /* 0x0000000506007c0c */ /* 0x000fda000bf46270 */
[----:B------:R-:W-:Y:S05]  /*06d0*/  @!P2 BRA `(.L_x_153) ;  /* 0xfffffffc0028a947 */ /* 0x000fea000383ffff */
.L_x_147:
        /* <DEDUP_REMOVED lines=25> */
[----:B--2---:R-:W-:-:S05]  /*0870*/  @!P0 LEA R8, R8, R3, 0x18 ;  /* 0x0000000308088211 */ /* 0x004fca00078ec0ff */
[----:B------:R-:W-:Y:S02]  /*0880*/  @!P0 IMAD R7, R7, 0x4, R8 ;  /* 0x0000000407078824 */ /* 0x000fe400078e0208 */
        /* <DEDUP_REMOVED lines=20> */
.L_x_163:
[----:B-1----:R-:W-:-:S07]  /*09d0*/  FADD.FTZ R4, R6, R7 ;  /* 0x0000000706047221 */ /* 0x002fce0000010000 */
.L_x_155:
[----:B------:R-:W-:Y:S05]  /*09e0*/  BSYNC B0 ;  /* 0x0000000000007941 */ /* 0x000fea0003800000 */
.L_x_154:
        /* <DEDUP_REMOVED lines=15> */
[----:B------:R-:W-:-:S05]  /*0ae0*/  F2FP.F16.F32.PACK_AB R4, RZ, R4 ;  /* 0x00000004ff04723e */ /* 0x000fca00000000ff */
[----:B------:R-:W-:Y:S01]  /*0af0*/  STG.E.U16 desc[UR6][R2.64], R4 ;  /* 0x0000000402007986 */ /* 0x000fe2000c101506 */
[----:B------:R-:W-:Y:S05]  /*0b00*/  EXIT ;  /* 0x000000000000794d */ /* 0x000fea0003800000 */
.L_x_157:
[----:B------:R-:W-:-:S05]  /*0b10*/  F2FP.F16.F32.PACK_AB R0, RZ, R7 ;  /* 0x00000007ff00723e */ /* 0x000fca00000000ff */
[----:B------:R-:W-:Y:S01]  /*0b20*/  STG.E.U16 desc[UR6][R2.64], R0 ;  /* 0x0000000002007986 */ /* 0x000fe2000c101506 */
[----:B------:R-:W-:Y:S05]  /*0b30*/  EXIT ;  /* 0x000000000000794d */ /* 0x000fea0003800000 */
.L_x_156:
[----:B------:R-:W-:Y:S02]  /*0b40*/  IMAD.MOV.U32 R9, RZ, RZ, 0x10 ;  /* 0x00000010ff097424 */ /* 0x000fe400078e00ff */
[----:B------:R-:W-:Y:S02]  /*0b50*/  IMAD.MOV.U32 R11, RZ, RZ, 0x1f ;  /* 0x0000001fff0b7424 */ /* 0x000fe400078e00ff */
[----:B------:R-:W-:-:S07]  /*0b60*/  IMAD.MOV.U32 R8, RZ, RZ, -0x1 ;  /* 0xffffffffff087424 */ /* 0x000fce00078e00ff */
[----:B-1----:R-:W-:Y:S05]  /*0b70*/  WARPSYNC.COLLECTIVE R8, `(.L_x_158) ;  /* 0x0000000008087348 */ /* 0x002fea0003c00000 */
[----:B-1----:R0:W1:Y:S02]  /*0b80*/  SHFL.DOWN P0, R7, R4, R9, R11 ;  /* 0x0800000904077389 */ /* 0x002064000000000b */
[----:B01----:R-:W-:Y:S01]  /*0b90*/  ENDCOLLECTIVE ;  /* 0x000000000000791b */ /* 0x003fe20003800000 */
.L_x_158:
[----:B------:R-:W-:Y:S02]  /*0ba0*/  IMAD.MOV.U32 R9, RZ, RZ, 0x8 ;  /* 0x00000008ff097424 */ /* 0x000fe400078e00ff */
[----:B------:R-:W-:-:S04]  /*0bb0*/  IMAD.MOV.U32 R3, RZ, RZ, R7 ;  /* 0x000000ffff037224 */ /* 0x000fc800078e0007 */
[----:B------:R-:W-:-:S04]  /*0bc0*/  FADD.FTZ R3, R4, R3 ;  /* 0x0000000304037221 */ /* 0x000fc80000010000 */
[----:B------:R-:W-:-:S07]  /*0bd0*/  IMAD.MOV.U32 R4, RZ, RZ, R3 ;  /* 0x000000ffff047224 */ /* 0x000fce00078e0003 */
[----:B------:R-:W-:Y:S05]  /*0be0*/  WARPSYNC.COLLECTIVE R8, `(.L_x_159) ;  /* 0x0000000008087348 */ /* 0x000fea0003c00000 */
[----:B------:R0:W1:Y:S02]  /*0bf0*/  SHFL.DOWN P0, R7, R4, R9, R11 ;  /* 0x0800000904077389 */ /* 0x000064000000000b */
[----:B01----:R-:W-:Y:S01]  /*0c00*/  ENDCOLLECTIVE ;  /* 0x000000000000791b */ /* 0x003fe20003800000 */
.L_x_159:
[----:B------:R-:W-:Y:S02]  /*0c10*/  IMAD.MOV.U32 R9, RZ, RZ, 0x4 ;  /* 0x00000004ff097424 */ /* 0x000fe400078e00ff */
[----:B------:R-:W-:-:S04]  /*0c20*/  IMAD.MOV.U32 R2, RZ, RZ, R7 ;  /* 0x000000ffff027224 */ /* 0x000fc800078e0007 */
[----:B------:R-:W-:-:S04]  /*0c30*/  FADD.FTZ R2, R3, R2 ;  /* 0x0000000203027221 */ /* 0x000fc80000010000 */
[----:B------:R-:W-:-:S07]  /*0c40*/  IMAD.MOV.U32 R4, RZ, RZ, R2 ;  /* 0x000000ffff047224 */ /* 0x000fce00078e0002 */
[----:B------:R-:W-:Y:S05]  /*0c50*/  WARPSYNC.COLLECTIVE R8, `(.L_x_160) ;  /* 0x0000000008087348 */ /* 0x000fea0003c00000 */
[----:B------:R0:W1:Y:S02]  /*0c60*/  SHFL.DOWN P0, R7, R4, R9, R11 ;  /* 0x0800000904077389 */ /* 0x000064000000000b */
[----:B01----:R-:W-:Y:S01]  /*0c70*/  ENDCOLLECTIVE ;  /* 0x000000000000791b */ /* 0x003fe20003800000 */
.L_x_160:
[----:B------:R-:W-:Y:S02]  /*0c80*/  IMAD.MOV.U32 R9, RZ, RZ, 0x2 ;  /* 0x00000002ff097424 */ /* 0x000fe400078e00ff */
[----:B------:R-:W-:-:S04]  /*0c90*/  IMAD.MOV.U32 R5, RZ, RZ, R7 ;  /* 0x000000ffff057224 */ /* 0x000fc800078e0007 */
[----:B------:R-:W-:-:S04]  /*0ca0*/  FADD.FTZ R5, R2, R5 ;  /* 0x0000000502057221 */ /* 0x000fc80000010000 */
[----:B------:R-:W-:-:S07]  /*0cb0*/  IMAD.MOV.U32 R4, RZ, RZ, R5 ;  /* 0x000000ffff047224 */ /* 0x000fce00078e0005 */
[----:B------:R-:W-:Y:S05]  /*0cc0*/  WARPSYNC.COLLECTIVE R8, `(.L_x_161) ;  /* 0x0000000008087348 */ /* 0x000fea0003c00000 */
[----:B------:R0:W1:Y:S02]  /*0cd0*/  SHFL.DOWN P0, R7, R4, R9, R11 ;  /* 0x0800000904077389 */ /* 0x000064000000000b */
[----:B01----:R-:W-:Y:S01]  /*0ce0*/  ENDCOLLECTIVE ;  /* 0x000000000000791b */ /* 0x003fe20003800000 */
.L_x_161:
[----:B------:R-:W-:Y:S02]  /*0cf0*/  IMAD.MOV.U32 R9, RZ, RZ, 0x1 ;  /* 0x00000001ff097424 */ /* 0x000fe400078e00ff */
[----:B------:R-:W-:-:S04]  /*0d00*/  IMAD.MOV.U32 R6, RZ, RZ, R7 ;  /* 0x000000ffff067224 */ /* 0x000fc800078e0007 */
[----:B------:R-:W-:-:S04]  /*0d10*/  FADD.FTZ R6, R5, R6 ;  /* 0x0000000605067221 */ /* 0x000fc80000010000 */
[----:B------:R-:W-:-:S07]  /*0d20*/  IMAD.MOV.U32 R4, RZ, RZ, R6 ;  /* 0x000000ffff047224 */ /* 0x000fce00078e0006 */
[----:B------:R-:W-:Y:S05]  /*0d30*/  WARPSYNC.COLLECTIVE R8, `(.L_x_162) ;  /* 0x0000000008087348 */ /* 0x000fea0003c00000 */
[----:B------:R0:W1:Y:S02]  /*0d40*/  SHFL.DOWN P0, R7, R4, R9, R11 ;  /* 0x0800000904077389 */ /* 0x000064000000000b */
[----:B01----:R-:W-:Y:S01]  /*0d50*/  ENDCOLLECTIVE ;  /* 0x000000000000791b */ /* 0x003fe20003800000 */
.L_x_162:
[----:B------:R-:W-:Y:S05]  /*0d60*/  BRA `(.L_x_163) ;  /* 0xfffffffc00187947 */ /* 0x000fea000383ffff */
.L_x_164:
        /* <DEDUP_REMOVED lines=9> */
.L_x_234:


//--------------------- .text._ZN2at6native61_GLOBAL__N__a41b8ba8_28_MultiLabelMarginCriterion_cu_26f6785b37multilabel_margin_loss_forward_kernelIffEEvPT_PKS3_PKlS4_iib --------------------------
	.section	.text._ZN2at6native61_GLOBAL__N__a41b8ba8_28_MultiLabelMarginCriterion_cu_26f6785b37multilabel_margin_loss_forward_kernelIffEEvPT_PKS3_PKlS4_iib,"ax",@progbits
	.align	128
.text._ZN2at6native61_GLOBAL__N__a41b8ba8_28_MultiLabelMarginCriterion_cu_26f6785b37multilabel_margin_loss_forward_kernelIffEEvPT_PKS3_PKlS4_iib:
        .type           _ZN2at6native61_GLOBAL__N__a41b8ba8_28_MultiLabelMarginCriterion_cu_26f6785b37multilabel_margin_loss_forward_kernelIffEEvPT_PKS3_PKlS4_iib,@function
        .size           _ZN2at6native61_GLOBAL__N__a41b8ba8_28_MultiLabelMarginCriterion_cu_26f6785b37multilabel_margin_loss_forward_kernelIffEEvPT_PKS3_PKlS4_iib,(.L_x_235 - _ZN2at6native61_GLOBAL__N__a41b8ba8_28_MultiLabelMarginCriterion_cu_26f6785b37multilabel_margin_loss_forward_kernelIffEEvPT_PKS3_PKlS4_iib)
        .other          _ZN2at6native61_GLOBAL__N__a41b8ba8_28_MultiLabelMarginCriterion_cu_26f6785b37multilabel_margin_loss_forward_kernelIffEEvPT_PKS3_PKlS4_iib,@"STO_CUDA_ENTRY STV_DEFAULT"
_ZN2at6native61_GLOBAL__N__a41b8ba8_28_MultiLabelMarginCriterion_cu_26f6785b37multilabel_margin_loss_forward_kernelIffEEvPT_PKS3_PKlS4_iib:
        /* <DEDUP_REMOVED lines=13> */
.L_x_167:
        /* <DEDUP_REMOVED lines=8> */
.L_x_166:
[----:B------:R-:W-:Y:S05]  /*0150*/  BSYNC B0 ;  /* 0x0000000000007941 */ /* 0x000fea0003800000 */
.L_x_165:
        /* <DEDUP_REMOVED lines=10> */
.L_x_170:
        /* <DEDUP_REMOVED lines=12> */
[----:B------:R-:W-:Y:S02]  /*02c0*/  LEA.HI.X R11, R11, R9, R12, 0x2, P3 ;  /* 0x000000090b0b7211 */ /* 0x000fe400018f140c */
[----:B------:R-:W-:-:S03]  /*02d0*/  ISETP.GE.AND P3, PT, R5, UR4, PT ;  /* 0x0000000405007c0c */ /* 0x000fc6000bf66270 */
[----:B------:R2:W-:Y:S10]  /*02e0*/  STG.E desc[UR6][R10.64], R13 ;  /* 0x0000000d0a007986 */ /* 0x0005f4000c101906 */
[----:B------:R-:W-:Y:S05]  /*02f0*/  @!P3 BRA `(.L_x_170) ;  /* 0xfffffffc00c0b947 */ /* 0x000fea000383ffff */
.L_x_169:
[----:B------:R-:W-:Y:S05]  /*0300*/  BSYNC B0 ;  /* 0x0000000000007941 */ /* 0x000fea0003800000 */
.L_x_168:
[----:B------:R-:W-:Y:S01]  /*0310*/  BAR.SYNC.DEFER_BLOCKING 0x0 ;  /* 0x0000000000007b1d */ /* 0x000fe20000010000 */
[----:B------:R-:W-:-:S05]  /*0320*/  IMAD.MOV.U32 R5, RZ, RZ, RZ ;  /* 0x000000ffff057224 */ /* 0x000fca00078e00ff */
[----:B------:R-:W-:Y:S05]  /*0330*/  @!P2 BRA `(.L_x_171) ;  /* 0x0000000000c8a947 */ /* 0x000fea0003800000 */
[----:B------:R-:W-:Y:S01]  /*0340*/  IMAD.MOV.U32 R5, RZ, RZ, RZ ;  /* 0x000000ffff057224 */ /* 0x000fe200078e00ff */
[----:B------:R-:W-:Y:S01]  /*0350*/  ULDC UR4, c[0x0][0x0] ;  /* 0x0000000000047ab9 */ /* 0x000fe20000000800 */
[----:B------:R-:W-:-:S07]  /*0360*/  IMAD.MOV.U32 R6, RZ, RZ, RZ ;  /* 0x000000ffff067224 */ /* 0x000fce00078e00ff */
.L_x_177:
        /* <DEDUP_REMOVED lines=18> */
[----:B------:R-:W2:Y:S01]  /*0490*/  LDG.E R8, desc[UR6][R8.64] ;  /* 0x0000000608087981 */ /* 0x000ea2000c1e1900 */
[----:B------:R-:W-:Y:S02]  /*04a0*/  IMAD.MOV.U32 R7, RZ, RZ, R2 ;  /* 0x000000ffff077224 */ /* 0x000fe400078e0002 */
[----:B--2---:R-:W-:-:S07]  /*04b0*/  FADD.FTZ R11, -R8, 1 ;  /* 0x3f800000080b7421 */ /* 0x004fce0000010100 */
.L_x_176:
[----:B------:R-:W-:-:S04]  /*04c0*/  IADD3 R8, P2, R3, R7, RZ ;  /* 0x0000000703087210 */ /* 0x000fc80007f5e0ff */
[----:B------:R-:W-:Y:S01]  /*04d0*/  LEA.HI.X.SX32 R9, R7, R4, 0x1, P2 ;  /* 0x0000000407097211 */ /* 0x000fe200010f0eff */
[----:B------:R-:W-:-:S03]  /*04e0*/  IMAD.SHL.U32 R13, R8, 0x4, RZ ;  /* 0x00000004080d7824 */ /* 0x000fc600078e00ff */
[----:B------:R-:W-:Y:S02]  /*04f0*/  SHF.L.U64.HI R12, R8, 0x2, R9 ;  /* 0x00000002080c7819 */ /* 0x000fe40000010209 */
[----:B------:R-:W-:-:S04]  /*0500*/  IADD3 R8, P2, R13, UR8, RZ ;  /* 0x000000080d087c10 */ /* 0x000fc8000ff5e0ff */
[----:B------:R-:W-:-:S05]  /*0510*/  IADD3.X R9, R12, UR9, RZ, P2, !PT ;  /* 0x000000090c097c10 */ /* 0x000fca00097fe4ff */
[----:B------:R-:W2:Y:S01]  /*0520*/  LDG.E R8, desc[UR6][R8.64] ;  /* 0x0000000608087981 */ /* 0x000ea2000c1e1900 */
[----:B------:R-:W-:Y:S01]  /*0530*/  VIADD R7, R7, UR4 ;  /* 0x0000000407077c36 */ /* 0x000fe20008000000 */
[----:B------:R-:W-:Y:S04]  /*0540*/  BSSY B1, `(.L_x_174) ;  /* 0x000000b000017945 */ /* 0x000fe80003800000 */
[----:B------:R-:W-:Y:S01]  /*0550*/  ISETP.GE.AND P2, PT, R7, UR5, PT ;  /* 0x0000000507007c0c */ /* 0x000fe2000bf46270 */
[----:B--2---:R-:W0:Y:S02]  /*0560*/  F2I.FTZ.TRUNC.NTZ R10, R8 ;  /* 0x00000008000a7305 */ /* 0x004e24000021f100 */
[----:B0-----:R-:W-:-:S13]  /*0570*/  ISETP.NE.AND P3, PT, R10, RZ, PT ;  /* 0x000000ff0a00720c */ /* 0x001fda0003f65270 */
[----:B------:R-:W-:Y:S05]  /*0580*/  @P3 BRA `(.L_x_175) ;  /* 0x0000000000183947 */ /* 0x000fea0003800000 */
[----:B------:R-:W-:-:S04]  /*0590*/  IADD3 R8, P3, R13, UR10, RZ ;  /* 0x0000000a0d087c10 */ /* 0x000fc8000ff7e0ff */
[----:B------:R-:W-:-:S05]  /*05a0*/  IADD3.X R9, R12, UR11, RZ, P3, !PT ;  /* 0x0000000b0c097c10 */ /* 0x000fca0009ffe4ff */
[----:B------:R-:W2:Y:S02]  /*05b0*/  LDG.E R8, desc[UR6][R8.64] ;  /* 0x0000000608087981 */ /* 0x000ea4000c1e1900 */
[----:B--2---:R-:W-:-:S05]  /*05c0*/  FADD.FTZ R10, R11, R8 ;  /* 0x000000080b0a7221 */ /* 0x004fca0000010000 */
[----:B------:R-:W-:-:S13]  /*05d0*/  FSETP.GT.FTZ.AND P3, PT, R10, RZ, PT ;  /* 0x000000ff0a00720b */ /* 0x000fda0003f74000 */
[----:B------:R-:W-:-:S07]  /*05e0*/  @P3 FADD.FTZ R5, R5, R10 ;  /* 0x0000000a05053221 */ /* 0x000fce0000010000 */
.L_x_175:
[----:B------:R-:W-:Y:S05]  /*05f0*/  BSYNC B1 ;  /* 0x0000000000017941 */ /* 0x000fea0003800000 */
.L_x_174:
[----:B------:R-:W-:Y:S05]  /*0600*/  @!P2 BRA `(.L_x_176) ;  /* 0xfffffffc00aca947 */ /* 0x000fea000383ffff */
.L_x_173:
[----:B------:R-:W-:Y:S05]  /*0610*/  BSYNC B0 ;  /* 0x0000000000007941 */ /* 0x000fea0003800000 */
.L_x_172:
[----:B------:R-:W-:Y:S01]  /*0620*/  VIADD R6, R6, 0x1 ;  /* 0x0000000106067836 */ /* 0x000fe20000000000 */
[----:B------:R-:W-:-:S04]  /*0630*/  ULDC UR5, c[0x0][0x234] ;  /* 0x00008d0000057ab9 */ /* 0x000fc80000000800 */
[----:B------:R-:W-:-:S13]  /*0640*/  ISETP.GE.AND P2, PT, R6, UR5, PT ;  /* 0x0000000506007c0c */ /* 0x000fda000bf46270 */
[----:B------:R-:W-:Y:S05]  /*0650*/  @!P2 BRA `(.L_x_177) ;  /* 0xfffffffc0044a947 */ /* 0x000fea000383ffff */
.L_x_171:
        /* <DEDUP_REMOVED lines=25> */
[----:B--2---:R-:W-:Y:S01]  /*07f0*/  @!P0 LEA R8, R8, R3, 0x18 ;  /* 0x0000000308088211 */ /* 0x004fe200078ec0ff */
[----:B------:R-:W-:-:S04]  /*0800*/  IMAD.MOV.U32 R3, RZ, RZ, RZ ;  /* 0x000000ffff037224 */ /* 0x000fc800078e00ff */
[----:B------:R-:W-:Y:S02]  /*0810*/  @!P0 IMAD R7, R7, 0x4, R8 ;  /* 0x0000000407078824 */ /* 0x000fe400078e0208 */
        /* <DEDUP_REMOVED lines=19> */
.L_x_187:
[----:B-1----:R-:W-:-:S07]  /*0950*/  FADD.FTZ R3, R7, R6 ;  /* 0x0000000607037221 */ /* 0x002fce0000010000 */
.L_x_179:
[----:B------:R-:W-:Y:S05]  /*0960*/  BSYNC B0 ;  /* 0x0000000000007941 */ /* 0x000fea0003800000 */
.L_x_178:
[----:B------:R-:W-:Y:S05]  /*0970*/  @P1 EXIT ;  /* 0x000000000000194d */ /* 0x000fea0003800000 */
[----:B------:R-:W-:Y:S02]  /*0980*/  ULDC UR4, c[0x0][0x234] ;  /* 0x00008d0000047ab9 */ /* 0x000fe40000000800 */
[----:B------:R-:W-:Y:S01]  /*0990*/  I2FP.F32.S32 R2, UR4 ;  /* 0x0000000400027c45 */ /* 0x000fe20008201400 */
[----:B------:R-:W-:Y:S02]  /*09a0*/  ULDC.U8 UR4, c[0x0][0x238] ;  /* 0x00008e0000047ab9 */ /* 0x000fe40000000000 */
[----:B------:R-:W-:-:S03]  /*09b0*/  UPRMT UR4, UR4, 0x8880, URZ ;  /* 0x0000888004047896 */ /* 0x000fc6000800003f */
[----:B------:R-:W1:Y:S03]  /*09c0*/  MUFU.RCP R2, R2 ;  /* 0x0000000200027308 */ /* 0x000e660000001000 */
[----:B------:R-:W-:Y:S01]  /*09d0*/  ISETP.NE.AND P0, PT, RZ, UR4, PT ;  /* 0x00000004ff007c0c */ /* 0x000fe2000bf05270 */
[----:B-1----:R-:W-:-:S12]  /*09e0*/  FMUL.FTZ R5, R2, R3 ;  /* 0x0000000302057220 */ /* 0x002fd80000410000 */
[----:B------:R-:W-:Y:S05]  /*09f0*/  @!P0 BRA `(.L_x_181) ;  /* 0x0000000000208947 */ /* 0x000fea0003800000 */
[----:B------:R-:W-:Y:S01]  /*0a00*/  ULDC UR4, c[0x0][0x230] ;  /* 0x00008c0000047ab9 */ /* 0x000fe20000000800 */
[----:B------:R-:W1:Y:S01]  /*0a10*/  LDC.64 R2, c[0x0][0x210] ;  /* 0x00008400ff027b82 */ /* 0x000e620000000a00 */
[----:B------:R-:W-:-:S06]  /*0a20*/  I2FP.F32.S32 R4, UR4 ;  /* 0x0000000400047c45 */ /* 0x000fcc0008201400 */
[----:B------:R-:W2:Y:S01]  /*0a30*/  MUFU.RCP R4, R4 ;  /* 0x0000000400047308 */ /* 0x000ea20000001000 */
[----:B-1----:R-:W-:-:S04]  /*0a40*/  IMAD.WIDE R2, R0, 0x4, R2 ;  /* 0x0000000400027825 */ /* 0x002fc800078e0202 */
[----:B--2---:R-:W-:-:S05]  /*0a50*/  FMUL.FTZ R5, R5, R4 ;  /* 0x0000000405057220 */ /* 0x004fca0000410000 */
[----:B------:R-:W-:Y:S01]  /*0a60*/  STG.E desc[UR6][R2.64], R5 ;  /* 0x0000000502007986 */ /* 0x000fe2000c101906 */
[----:B------:R-:W-:Y:S05]  /*0a70*/  EXIT ;  /* 0x000000000000794d */ /* 0x000fea0003800000 */
.L_x_181:
[----:B------:R-:W1:Y:S02]  /*0a80*/  LDC.64 R2, c[0x0][0x210] ;  /* 0x00008400ff027b82 */ /* 0x000e640000000a00 */
[----:B-1----:R-:W-:-:S05]  /*0a90*/  IMAD.WIDE R2, R0, 0x4, R2 ;  /* 0x0000000400027825 */ /* 0x002fca00078e0202 */
[----:B------:R-:W-:Y:S01]  /*0aa0*/  STG.E desc[UR6][R2.64], R5 ;  /* 0x0000000502007986 */ /* 0x000fe2000c101906 */
[----:B------:R-:W-:Y:S05]  /*0ab0*/  EXIT ;  /* 0x000000000000794d */ /* 0x000fea0003800000 */
.L_x_180:
[----:B------:R-:W-:Y:S02]  /*0ac0*/  IMAD.MOV.U32 R9, RZ, RZ, 0x10 ;  /* 0x00000010ff097424 */ /* 0x000fe400078e00ff */
[----:B------:R-:W-:Y:S02]  /*0ad0*/  IMAD.MOV.U32 R10, RZ, RZ, 0x1f ;  /* 0x0000001fff0a7424 */ /* 0x000fe400078e00ff */
[----:B------:R-:W-:-:S07]  /*0ae0*/  IMAD.MOV.U32 R8, RZ, RZ, -0x1 ;  /* 0xffffffffff087424 */ /* 0x000fce00078e00ff */
[----:B-1----:R-:W-:Y:S05]  /*0af0*/  WARPSYNC.COLLECTIVE R8, `(.L_x_182) ;  /* 0x0000000008087348 */ /* 0x002fea0003c00000 */
[----:B-1----:R0:W1:Y:S02]  /*0b00*/  SHFL.DOWN P0, R6, R3, R9, R10 ;  /* 0x0800000903067389 */ /* 0x002064000000000a */
[----:B01----:R-:W-:Y:S01]  /*0b10*/  ENDCOLLECTIVE ;  /* 0x000000000000791b */ /* 0x003fe20003800000 */
.L_x_182:
[----:B------:R-:W-:Y:S02]  /*0b20*/  IMAD.MOV.U32 R9, RZ, RZ, 0x8 ;  /* 0x00000008ff097424 */ /* 0x000fe400078e00ff */
[----:B------:R-:W-:-:S04]  /*0b30*/  IMAD.MOV.U32 R2, RZ, RZ, R6 ;  /* 0x000000ffff027224 */ /* 0x000fc800078e0006 */
[----:B------:R-:W-:-:S04]  /*0b40*/  FADD.FTZ R2, R3, R2 ;  /* 0x0000000203027221 */ /* 0x000fc80000010000 */
[----:B------:R-:W-:-:S07]  /*0b50*/  IMAD.MOV.U32 R3, RZ, RZ, R2 ;  /* 0x000000ffff037224 */ /* 0x000fce00078e0002 */
[----:B------:R-:W-:Y:S05]  /*0b60*/  WARPSYNC.COLLECTIVE R8, `(.L_x_183) ;  /* 0x0000000008087348 */ /* 0x000fea0003c00000 */
[----:B------:R0:W1:Y:S02]  /*0b70*/  SHFL.DOWN P0, R6, R3, R9, R10 ;  /* 0x0800000903067389 */ /* 0x000064000000000a */
[----:B01----:R-:W-:Y:S01]  /*0b80*/  ENDCOLLECTIVE ;  /* 0x000000000000791b */ /* 0x003fe20003800000 */
.L_x_183:
[----:B------:R-:W-:Y:S02]  /*0b90*/  IMAD.MOV.U32 R9, RZ, RZ, 0x4 ;  /* 0x00000004ff097424 */ /* 0x000fe400078e00ff */
[----:B------:R-:W-:-:S04]  /*0ba0*/  IMAD.MOV.U32 R5, RZ, RZ, R6 ;  /* 0x000000ffff057224 */ /* 0x000fc800078e0006 */
[----:B------:R-:W-:-:S04]  /*0bb0*/  FADD.FTZ R5, R2, R5 ;  /* 0x0000000502057221 */ /* 0x000fc80000010000 */
[----:B------:R-:W-:-:S07]  /*0bc0*/  IMAD.MOV.U32 R3, RZ, RZ, R5 ;  /* 0x000000ffff037224 */ /* 0x000fce00078e0005 */
[----:B------:R-:W-:Y:S05]  /*0bd0*/  WARPSYNC.COLLECTIVE R8, `(.L_x_184) ;  /* 0x0000000008087348 */ /* 0x000fea0003c00000 */
[----:B------:R0:W1:Y:S02]  /*0be0*/  SHFL.DOWN P0, R6, R3, R9, R10 ;  /* 0x0800000903067389 */ /* 0x000064000000000a */
[----:B01----:R-:W-:Y:S01]  /*0bf0*/  ENDCOLLECTIVE ;  /* 0x000000000000791b */ /* 0x003fe20003800000 */
.L_x_184:
[----:B------:R-:W-:Y:S02]  /*0c00*/  IMAD.MOV.U32 R9, RZ, RZ, 0x2 ;  /* 0x00000002ff097424 */ /* 0x000fe400078e00ff */
[----:B------:R-:W-:-:S04]  /*0c10*/  IMAD.MOV.U32 R4, RZ, RZ, R6 ;  /* 0x000000ffff047224 */ /* 0x000fc800078e0006 */
[----:B------:R-:W-:-:S04]  /*0c20*/  FADD.FTZ R4, R5, R4 ;  /* 0x0000000405047221 */ /* 0x000fc80000010000 */
[----:B------:R-:W-:-:S07]  /*0c30*/  IMAD.MOV.U32 R3, RZ, RZ, R4 ;  /* 0x000000ffff037224 */ /* 0x000fce00078e0004 */
[----:B------:R-:W-:Y:S05]  /*0c40*/  WARPSYNC.COLLECTIVE R8, `(.L_x_185) ;  /* 0x0000000008087348 */ /* 0x000fea0003c00000 */
[----:B------:R0:W1:Y:S02]  /*0c50*/  SHFL.DOWN P0, R6, R3, R9, R10 ;  /* 0x0800000903067389 */ /* 0x000064000000000a */
[----:B01----:R-:W-:Y:S01]  /*0c60*/  ENDCOLLECTIVE ;  /* 0x000000000000791b */ /* 0x003fe20003800000 */
.L_x_185:
[----:B------:R-:W-:Y:S02]  /*0c70*/  IMAD.MOV.U32 R9, RZ, RZ, 0x1 ;  /* 0x00000001ff097424 */ /* 0x000fe400078e00ff */
[----:B------:R-:W-:-:S04]  /*0c80*/  IMAD.MOV.U32 R7, RZ, RZ, R6 ;  /* 0x000000ffff077224 */ /* 0x000fc800078e0006 */
[----:B------:R-:W-:-:S04]  /*0c90*/  FADD.FTZ R7, R4, R7 ;  /* 0x0000000704077221 */ /* 0x000fc80000010000 */
[----:B------:R-:W-:-:S07]  /*0ca0*/  IMAD.MOV.U32 R3, RZ, RZ, R7 ;  /* 0x000000ffff037224 */ /* 0x000fce00078e0007 */
[----:B------:R-:W-:Y:S05]  /*0cb0*/  WARPSYNC.COLLECTIVE R8, `(.L_x_186) ;  /* 0x0000000008087348 */ /* 0x000fea0003c00000 */
[----:B------:R0:W1:Y:S02]  /*0cc0*/  SHFL.DOWN P0, R6, R3, R9, R10 ;  /* 0x0800000903067389 */ /* 0x000064000000000a */
[----:B01----:R-:W-:Y:S01]  /*0cd0*/  ENDCOLLECTIVE ;  /* 0x000000000000791b */ /* 0x003fe20003800000 */
.L_x_186:
[----:B------:R-:W-:Y:S05]  /*0ce0*/  BRA `(.L_x_187) ;  /* 0xfffffffc00187947 */ /* 0x000fea000383ffff */
.L_x_188:
        /* <DEDUP_REMOVED lines=9> */
.L_x_235:


//--------------------- .text._ZN2at6native61_GLOBAL__N__a41b8ba8_28_MultiLabelMarginCriterion_cu_26f6785b37multilabel_margin_loss_forward_kernelIddEEvPT_PKS3_PKlS4_iib --------------------------
	.section	.text._ZN2at6native61_GLOBAL__N__a41b8ba8_28_MultiLabelMarginCriterion_cu_26f6785b37multilabel_margin_loss_forward_kernelIddEEvPT_PKS3_PKlS4_iib,"ax",@progbits
	.align	128
.text._ZN2at6native61_GLOBAL__N__a41b8ba8_28_MultiLabelMarginCriterion_cu_26f6785b37multilabel_margin_loss_forward_kernelIddEEvPT_PKS3_PKlS4_iib:
        .type           _ZN2at6native61_GLOBAL__N__a41b8ba8_28_MultiLabelMarginCriterion_cu_26f6785b37multilabel_margin_loss_forward_kernelIddEEvPT_PKS3_PKlS4_iib,@function
        .size           _ZN2at6native61_GLOBAL__N__a41b8ba8_28_MultiLabelMarginCriterion_cu_26f6785b37multilabel_margin_loss_forward_kernelIddEEvPT_PKS3_PKlS4_iib,(.L_x_236 - _ZN2at6native61_GLOBAL__N__a41b8ba8_28_MultiLabelMarginCriterion_cu_26f6785b37multilabel_margin_loss_forward_kernelIddEEvPT_PKS3_PKlS4_iib)
        .other          _ZN2at6native61_GLOBAL__N__a41b8ba8_28_MultiLabelMarginCriterion_cu_26f6785b37multilabel_margin_loss_forward_kernelIddEEvPT_PKS3_PKlS4_iib,@"STO_CUDA_ENTRY STV_DEFAULT"
_ZN2at6native61_GLOBAL__N__a41b8ba8_28_MultiLabelMarginCriterion_cu_26f6785b37multilabel_margin_loss_forward_kernelIddEEvPT_PKS3_PKlS4_iib:
[----:B------:R-:W-:Y:S01]  /*0000*/  LDC R1, c[0x0][0x28] ;  /* 0x00000a00ff017b82 */ /* 0x000fe20000000800 */
[----:B------:R-:W0:Y:S07]  /*0010*/  S2R R0, SR_TID.X ;  /* 0x0000000000007919 */ /* 0x000e2e0000002100 */
[----:B------:R-:W0:Y:S01]  /*0020*/  LDC R7, c[0x0][0x234] ;  /* 0x00008d00ff077b82 */ /* 0x000e220000000800 */
[----:B------:R-:W-:Y:S01]  /*0030*/  ULDC.64 UR12, c[0x0][0x208] ;  /* 0x00008200000c7ab9 */ /* 0x000fe20000000a00 */
[----:B------:R-:W-:Y:S01]  /*0040*/  BSSY B0, `(.L_x_189) ;  /* 0x0000011000007945 */ /* 0x000fe20003800000 */
[----:B0-----:R-:W-:-:S13]  /*0050*/  ISETP.GE.AND P0, PT, R0, R7, PT ;  /* 0x000000070000720c */ /* 0x001fda0003f06270 */
[----:B------:R-:W-:Y:S05]  /*0060*/  @P0 BRA `(.L_x_190) ;  /* 0x0000000000380947 */ /* 0x000fea0003800000 */
[----:B------:R-:W0:Y:S01]  /*0070*/  S2UR UR4, SR_CTAID.X ;  /* 0x00000000000479c3 */ /* 0x000e220000002500 */
[----:B------:R-:W-:-:S07]  /*0080*/  IMAD.MOV.U32 R5, RZ, RZ, R0 ;  /* 0x000000ffff057224 */ /* 0x000fce00078e0000 */
[----:B------:R-:W1:Y:S01]  /*0090*/  LDC.64 R8, c[0x0][0x228] ;  /* 0x00008a00ff087b82 */ /* 0x000e620000000a00 */
[----:B0-----:R-:W-:-:S07]  /*00a0*/  IMAD R4, R7, UR4, RZ ;  /* 0x0000000407047c24 */ /* 0x001fce000f8e02ff */
.L_x_191:
[----:B------:R-:W-:Y:S01]  /*00b0*/  SHF.R.S32.HI R3, RZ, 0x1f, R5 ;  /* 0x0000001fff037819 */ /* 0x000fe20000011405 */
[----:B------:R-:W-:Y:S01]  /*00c0*/  ULDC UR4, c[0x0][0x0] ;  /* 0x0000000000047ab9 */ /* 0x000fe20000000800 */
[----:B------:R-:W-:Y:S01]  /*00d0*/  IADD3 R6, P1, R4, R5, RZ ;  /* 0x0000000504067210 */ /* 0x000fe20007f3e0ff */
[----:B------:R-:W-:-:S03]  /*00e0*/  VIADD R5, R5, UR4 ;  /* 0x0000000405057c36 */ /* 0x000fc60008000000 */
[----:B------:R-:W-:Y:S02]  /*00f0*/  LEA.HI.X.SX32 R3, R4, R3, 0x1, P1 ;  /* 0x0000000304037211 */ /* 0x000fe400008f0eff */
[----:B-1----:R-:W-:-:S04]  /*0100*/  LEA R2, P1, R6, R8, 0x3 ;  /* 0x0000000806027211 */ /* 0x002fc800078218ff */
[----:B------:R-:W-:Y:S02]  /*0110*/  LEA.HI.X R3, R6, R9, R3, 0x3, P1 ;  /* 0x0000000906037211 */ /* 0x000fe400008f1c03 */
[----:B------:R-:W-:-:S03]  /*0120*/  ISETP.GE.AND P1, PT, R5, R7, PT ;  /* 0x000000070500720c */ /* 0x000fc60003f26270 */
[----:B------:R0:W-:Y:S10]  /*0130*/  STG.E.64 desc[UR12][R2.64], RZ ;  /* 0x000000ff02007986 */ /* 0x0001f4000c101b0c */
[----:B0-----:R-:W-:Y:S05]  /*0140*/  @!P1 BRA `(.L_x_191) ;  /* 0xfffffffc00d89947 */ /* 0x001fea000383ffff */
.L_x_190:
[----:B------:R-:W-:Y:S05]  /*0150*/  BSYNC B0 ;  /* 0x0000000000007941 */ /* 0x000fea0003800000 */
.L_x_189:
[----:B------:R-:W-:Y:S01]  /*0160*/  BAR.SYNC.DEFER_BLOCKING 0x0 ;  /* 0x0000000000007b1d */ /* 0x000fe20000010000 */
[----:B------:R-:W-:Y:S02]  /*0170*/  ISETP.GE.AND P2, PT, R7, 0x1, PT ;  /* 0x000000010700780c */ /* 0x000fe40003f46270 */
[C---:B------:R-:W-:Y:S02]  /*0180*/  ISETP.NE.AND P1, PT, R0.reuse, RZ, PT ;  /* 0x000000ff0000720c */ /* 0x040fe40003f25270 */
[----:B------:R-:W-:Y:S01]  /*0190*/  ISETP.NE.OR P3, PT, R0, RZ, !P2 ;  /* 0x000000ff0000720c */ /* 0x000fe20005765670 */
[----:B------:R-:W-:-:S12]  /*01a0*/  BSSY B0, `(.L_x_192) ;  /* 0x000001a000007945 */ /* 0x000fd80003800000 */
[----:B------:R-:W-:Y:S05]  /*01b0*/  @P3 BRA `(.L_x_193) ;  /* 0x0000000000603947 */ /* 0x000fea0003800000 */
[----:B------:R-:W0:Y:S01]  /*01c0*/  S2UR UR4, SR_CTAID.X ;  /* 0x00000000000479c3 */ /* 0x000e220000002500 */
[----:B------:R-:W-:-:S07]  /*01d0*/  IMAD.MOV.U32 R10, RZ, RZ, RZ ;  /* 0x000000ffff0a7224 */ /* 0x000fce00078e00ff */
[----:B------:R-:W1:Y:S08]  /*01e0*/  LDC.64 R4, c[0x0][0x228] ;  /* 0x00008a00ff047b82 */ /* 0x000e700000000a00 */
[----:B------:R-:W2:Y:S01]  /*01f0*/  LDC.64 R2, c[0x0][0x220] ;  /* 0x00008800ff027b82 */ /* 0x000ea20000000a00 */
[----:B0-----:R-:W-:Y:S01]  /*0200*/  IMAD R11, R7, UR4, RZ ;  /* 0x00000004070b7c24 */ /* 0x001fe2000f8e02ff */
[----:B------:R-:W-:-:S04]  /*0210*/  ULDC UR4, c[0x0][0x234] ;  /* 0x00008d0000047ab9 */ /* 0x000fc80000000800 */
[----:B------:R-:W-:-:S07]  /*0220*/  SHF.R.S32.HI R13, RZ, 0x1f, R11 ;  /* 0x0000001fff0d7819 */ /* 0x000fce000001140b */
.L_x_194:
[----:B0-----:R-:W-:-:S04]  /*0230*/  IADD3 R7, P3, R11, R10, RZ ;  /* 0x0000000a0b077210 */ /* 0x001fc80007f7e0ff */
[----:B------:R-:W-:Y:S02]  /*0240*/  LEA.HI.X.SX32 R8, R10, R13, 0x1, P3 ;  /* 0x0000000d0a087211 */ /* 0x000fe400018f0eff */
[----:B--2---:R-:W-:-:S04]  /*0250*/  LEA R6, P3, R7, R2, 0x3 ;  /* 0x0000000207067211 */ /* 0x004fc800078618ff */
        /* <DEDUP_REMOVED lines=8> */
[----:B-1----:R-:W-:-:S04]  /*02e0*/  LEA R6, P3, R7, R4, 0x3 ;  /* 0x0000000407067211 */ /* 0x002fc800078618ff */
[----:B------:R-:W-:Y:S01]  /*02f0*/  LEA.HI.X R7, R7, R5, R8, 0x3, P3 ;  /* 0x0000000507077211 */ /* 0x000fe200018f1c08 */
[----:B------:R-:W-:Y:S01]  /*0300*/  IMAD.MOV.U32 R8, RZ, RZ, 0x0 ;  /* 0x00000000ff087424 */ /* 0x000fe200078e00ff */
[----:B------:R-:W-:-:S04]  /*0310*/  ISETP.GE.AND P3, PT, R10, UR4, PT ;  /* 0x000000040a007c0c */ /* 0x000fc8000bf66270 */
[----:B------:R0:W-:Y:S09]  /*0320*/  STG.E.64 desc[UR12][R6.64], R8 ;  /* 0x0000000806007986 */ /* 0x0001f2000c101b0c */
[----:B------:R-:W-:Y:S05]  /*0330*/  @!P3 BRA `(.L_x_194) ;  /* 0xfffffffc00bcb947 */ /* 0x000fea000383ffff */
.L_x_193:
[----:B------:R-:W-:Y:S05]  /*0340*/  BSYNC B0 ;  /* 0x0000000000007941 */ /* 0x000fea0003800000 */
.L_x_192:
[----:B------:R-:W-:Y:S01]  /*0350*/  BAR.SYNC.DEFER_BLOCKING 0x0 ;  /* 0x0000000000007b1d */ /* 0x000fe20000010000 */
[----:B------:R-:W-:-:S05]  /*0360*/  CS2R R2, SRZ ;  /* 0x0000000000027805 */ /* 0x000fca000001ff00 */
[----:B------:R-:W-:Y:S05]  /*0370*/  @!P2 BRA `(.L_x_195) ;  /* 0x0000000000e4a947 */ /* 0x000fea0003800000 */
[----:B------:R-:W2:Y:S01]  /*0380*/  S2UR UR4, SR_CTAID.X ;  /* 0x00000000000479c3 */ /* 0x000ea20000002500 */
[----:B------:R-:W-:Y:S01]  /*0390*/  ULDC UR5, c[0x0][0x234] ;  /* 0x00008d0000057ab9 */ /* 0x000fe20000000800 */
[----:B------:R-:W-:Y:S01]  /*03a0*/  CS2R R2, SRZ ;  /* 0x0000000000027805 */ /* 0x000fe2000001ff00 */
[----:B--2---:R-:W-:-:S03]  /*03b0*/  UIMAD UR8, UR4, UR5, URZ ;  /* 0x00000005040872a4 */ /* 0x004fc6000f8e023f */
[----:B------:R-:W-:Y:S01]  /*03c0*/  UMOV UR4, URZ ;  /* 0x0000003f00047c82 */ /* 0x000fe20008000000 */
[----:B------:R-:W-:-:S12]  /*03d0*/  USHF.R.S32.HI UR9, URZ, 0x1f, UR8 ;  /* 0x0000001f3f097899 */ /* 0x000fd80008011408 */
.L_x_199:
[----:B------:R-:W-:Y:S01]  /*03e0*/  UIADD3 UR6, UP0, UR8, UR4, URZ ;  /* 0x0000000408067290 */ /* 0x000fe2000ff1e03f */
[----:B------:R-:W-:-:S03]  /*03f0*/  ULDC.64 UR10, c[0x0][0x220] ;  /* 0x00008800000a7ab9 */ /* 0x000fc60000000a00 */
[----:B------:R-:W-:Y:S02]  /*0400*/  ULEA.HI.X.SX32 UR7, UR4, UR9, 0x1, UP0 ;  /* 0x0000000904077291 */ /* 0x000fe400080f0e3f */
[----:B------:R-:W-:-:S04]  /*0410*/  ULEA UR5, UP0, UR6, UR10, 0x3 ;  /* 0x0000000a06057291 */ /* 0x000fc8000f80183f */
[----:B------:R-:W-:Y:S02]  /*0420*/  ULEA.HI.X UR6, UR6, UR11, UR7, 0x3, UP0 ;  /* 0x0000000b06067291 */ /* 0x000fe400080f1c07 */
[----:B-1----:R-:W-:-:S04]  /*0430*/  IMAD.U32 R4, RZ, RZ, UR5 ;  /* 0x00000005ff047e24 */ /* 0x002fc8000f8e00ff */
[----:B------:R-:W-:-:S06]  /*0440*/  IMAD.U32 R5, RZ, RZ, UR6 ;  /* 0x00000006ff057e24 */ /* 0x000fcc000f8e00ff */
[----:B------:R-:W2:Y:S02]  /*0450*/  LDG.E R5, desc[UR12][R4.64] ;  /* 0x0000000c04057981 */ /* 0x000ea4000c1e1900 */
[----:B--2---:R-:W-:-:S13]  /*0460*/  ISETP.GE.AND P2, PT, R5, RZ, PT ;  /* 0x000000ff0500720c */ /* 0x004fda0003f46270 */
[----:B------:R-:W-:Y:S05]  /*0470*/  @!P2 BRA `(.L_x_195) ;  /* 0x0000000000a4a947 */ /* 0x000fea0003800000 */
[----:B------:R-:W-:Y:S01]  /*0480*/  ULDC UR10, c[0x0][0x234] ;  /* 0x00008d00000a7ab9 */ /* 0x000fe20000000800 */
[----:B------:R-:W-:Y:S01]  /*0490*/  ULDC.64 UR6, c[0x0][0x228] ;  /* 0x00008a0000067ab9 */ /* 0x000fe20000000a00 */
[----:B------:R-:W-:Y:S04]  /*04a0*/  BSSY B0, `(.L_x_196) ;  /* 0x0000022000007945 */ /* 0x000fe80003800000 */
[----:B------:R-:W-:Y:S05]  /*04b0*/  @P0 BRA `(.L_x_197) ;  /* 0x0000000000800947 */ /* 0x000fea0003800000 */
[----:B0-----:R-:W0:Y:S01]  /*04c0*/  LDC.64 R6, c[0x0][0x218] ;  /* 0x00008600ff067b82 */ /* 0x001e220000000a00 */
[----:B------:R-:W-:-:S04]  /*04d0*/  IADD3 R4, P2, R5, UR8, RZ ;  /* 0x0000000805047c10 */ /* 0x000fc8000ff5e0ff */
[----:B------:R-:W-:Y:S02]  /*04e0*/  LEA.HI.X.SX32 R5, R5, UR9, 0x1, P2 ;  /* 0x0000000905057c11 */ /* 0x000fe400090f0eff */
[----:B0-----:R-:W-:-:S04]  /*04f0*/  LEA R6, P2, R4, R6, 0x3 ;  /* 0x0000000604067211 */ /* 0x001fc800078418ff */
[----:B------:R-:W-:-:S05]  /*0500*/  LEA.HI.X R7, R4, R7, R5, 0x3, P2 ;  /* 0x0000000704077211 */ /* 0x000fca00010f1c05 */
[----:B------:R-:W2:Y:S01]  /*0510*/  LDG.E.64 R4, desc[UR12][R6.64] ;  /* 0x0000000c06047981 */ /* 0x000ea2000c1e1b00 */
[----:B------:R-:W-:Y:S01]  /*0520*/  IMAD.MOV.U32 R14, RZ, RZ, R0 ;  /* 0x000000ffff0e7224 */ /* 0x000fe200078e0000 */
[----:B--2---:R-:W-:-:S11]  /*0530*/  DADD R4, -R4, 1 ;  /* 0x3ff0000004047429 */ /* 0x004fd60000000100 */
.L_x_198:
[----:B------:R-:W-:-:S04]  /*0540*/  IADD3 R6, P2, R14, UR8, RZ ;  /* 0x000000080e067c10 */ /* 0x000fc8000ff5e0ff */
[----:B------:R-:W-:Y:S01]  /*0550*/  LEA.HI.X.SX32 R7, R14, UR9, 0x1, P2 ;  /* 0x000000090e077c11 */ /* 0x000fe200090f0eff */
[----:B------:R-:W-:-:S03]  /*0560*/  IMAD.SHL.U32 R13, R6, 0x8, RZ ;  /* 0x00000008060d7824 */ /* 0x000fc600078e00ff */
[----:B------:R-:W-:Y:S02]  /*0570*/  SHF.L.U64.HI R10, R6, 0x3, R7 ;  /* 0x00000003060a7819 */ /* 0x000fe40000010207 */
[----:B------:R-:W-:-:S04]  /*0580*/  IADD3 R6, P2, R13, UR6, RZ ;  /* 0x000000060d067c10 */ /* 0x000fc8000ff5e0ff */
[----:B------:R-:W-:-:S06]  /*0590*/  IADD3.X R7, R10, UR7, RZ, P2, !PT ;  /* 0x000000070a077c10 */ /* 0x000fcc00097fe4ff */
[----:B------:R-:W2:Y:S02]  /*05a0*/  LDG.E.64 R6, desc[UR12][R6.64] ;  /* 0x0000000c06067981 */ /* 0x000ea4000c1e1b00 */
[----:B--2---:R-:W0:Y:S02]  /*05b0*/  F2I.F64.TRUNC R8, R6 ;  /* 0x0000000600087311 */ /* 0x004e24000030d100 */
[----:B0-----:R-:W-:-:S13]  /*05c0*/  ISETP.NE.AND P2, PT, R8, RZ, PT ;  /* 0x000000ff0800720c */ /* 0x001fda0003f45270 */
[----:B------:R-:W0:Y:S02]  /*05d0*/  @!P2 LDC.64 R8, c[0x0][0x218] ;  /* 0x00008600ff08ab82 */ /* 0x000e240000000a00 */
[----:B0-----:R-:W-:-:S05]  /*05e0*/  @!P2 IADD3 R12, P3, R13, R8, RZ ;  /* 0x000000080d0ca210 */ /* 0x001fca0007f7e0ff */
[----:B------:R-:W-:-:S05]  /*05f0*/  @!P2 IMAD.X R13, R10, 0x1, R9, P3 ;  /* 0x000000010a0da824 */ /* 0x000fca00018e0609 */
[----:B------:R-:W2:Y:S01]  /*0600*/  @!P2 LDG.E.64 R8, desc[UR12][R12.64] ;  /* 0x0000000c0c08a981 */ /* 0x000ea2000c1e1b00 */
[----:B------:R-:W-:Y:S02]  /*0610*/  ULDC UR5, c[0x0][0x0] ;  /* 0x0000000000057ab9 */ /* 0x000fe40000000800 */
[----:B------:R-:W-:-:S05]  /*0620*/  VIADD R14, R14, UR5 ;  /* 0x000000050e0e7c36 */ /* 0x000fca0008000000 */
[----:B------:R-:W-:Y:S01]  /*0630*/  ISETP.GE.AND P4, PT, R14, UR10, PT ;  /* 0x0000000a0e007c0c */ /* 0x000fe2000bf86270 */
[----:B--2---:R-:W-:-:S08]  /*0640*/  @!P2 DADD R8, R4, R8 ;  /* 0x000000000408a229 */ /* 0x004fd00000000008 */
[----:B------:R-:W-:Y:S02]  /*0650*/  @!P2 DADD R10, R2, R8 ;  /* 0x00000000020aa229 */ /* 0x000fe40000000008 */
[----:B------:R-:W-:-:S08]  /*0660*/  @!P2 DSETP.GT.AND P3, PT, R8, RZ, PT ;  /* 0x000000ff0800a22a */ /* 0x000fd00003f64000 */
[----:B------:R-:W-:Y:S02]  /*0670*/  @!P2 FSEL R6, R10, R2, P3 ;  /* 0x000000020a06a208 */ /* 0x000fe40001800000 */
[----:B------:R-:W-:-:S03]  /*0680*/  @!P2 FSEL R11, R11, R3, P3 ;  /* 0x000000030b0ba208 */ /* 0x000fc60001800000 */
[----:B------:R-:W-:Y:S02]  /*0690*/  @!P2 IMAD.MOV.U32 R2, RZ, RZ, R6 ;  /* 0x000000ffff02a224 */ /* 0x000fe400078e0006 */
[----:B------:R-:W-:Y:S01]  /*06a0*/  @!P2 IMAD.MOV.U32 R3, RZ, RZ, R11 ;  /* 0x000000ffff03a224 */ /* 0x000fe200078e000b */
[----:B------:R-:W-:Y:S06]  /*06b0*/  @!P4 BRA `(.L_x_198) ;  /* 0xfffffffc00a0c947 */ /* 0x000fec000383ffff */
.L_x_197:
[----:B------:R-:W-:Y:S05]  /*06c0*/  BSYNC B0 ;  /* 0x0000000000007941 */ /* 0x000fea0003800000 */
.L_x_196:
[----:B------:R-:W1:Y:S01]  /*06d0*/  LDC R4, c[0x0][0x234] ;  /* 0x00008d00ff047b82 */ /* 0x000e620000000800 */
[----:B------:R-:W-:-:S06]  /*06e0*/  UIADD3 UR4, UR4, 0x1, URZ ;  /* 0x0000000104047890 */ /* 0x000fcc000fffe03f */
[----:B-1----:R-:W-:-:S13]  /*06f0*/  ISETP.LE.AND P2, PT, R4, UR4, PT ;  /* 0x0000000404007c0c */ /* 0x002fda000bf43270 */
[----:B------:R-:W-:Y:S05]  /*0700*/  @!P2 BRA `(.L_x_199) ;  /* 0xfffffffc0034a947 */ /* 0x000fea000383ffff */
.L_x_195:
[----:B-1----:R-:W-:Y:S01]  /*0710*/  SHFL.DOWN PT, R5, R3, 0x10, 0x1f ;  /* 0x0a001f0003057f89 */ /* 0x002fe200000e0000 */
[----:B------:R-:W-:Y:S01]  /*0720*/  SHF.R.S32.HI R11, RZ, 0x1f, R0 ;  /* 0x0000001fff0b7819 */ /* 0x000fe20000011400 */
[----:B------:R-:W-:Y:S01]  /*0730*/  ULDC UR4, c[0x0][0x0] ;  /* 0x0000000000047ab9 */ /* 0x000fe20000000800 */
[----:B------:R-:W-:Y:S01]  /*0740*/  BSSY B0, `(.L_x_200) ;  /* 0x000003d000007945 */ /* 0x000fe20003800000 */
[----:B------:R-:W1:Y:S01]  /*0750*/  SHFL.DOWN PT, R4, R2, 0x10, 0x1f ;  /* 0x0a001f0002047f89 */ /* 0x000e6200000e0000 */
[----:B------:R-:W-:Y:S01]  /*0760*/  LEA.HI R12, R11, R0, RZ, 0x5 ;  /* 0x000000000b0c7211 */ /* 0x000fe200078f28ff */
[----:B------:R-:W-:Y:S01]  /*0770*/  USHF.R.U32.HI UR4, URZ, 0x5, UR4 ;  /* 0x000000053f047899 */ /* 0x000fe20008011604 */
[----:B------:R-:W-:Y:S05]  /*0780*/  BAR.SYNC.DEFER_BLOCKING 0x0 ;  /* 0x0000000000007b1d */ /* 0x000fea0000010000 */
[----:B------:R-:W-:-:S13]  /*0790*/  ISETP.GE.AND P2, PT, R0, UR4, PT ;  /* 0x0000000400007c0c */ /* 0x000fda000bf46270 */
[----:B------:R-:W2:Y:S01]  /*07a0*/  @!P2 S2R R14, SR_CgaCtaId ;  /* 0x00000000000ea919 */ /* 0x000ea20000008800 */
[----:B-1----:R-:W-:Y:S01]  /*07b0*/  DADD R4, R4, R2 ;  /* 0x0000000004047229 */ /* 0x002fe20000000002 */
[----:B------:R-:W-:-:S06]  /*07c0*/  LOP3.LUT R3, R12, 0xffffffe0, RZ, 0xc0, !PT ;  /* 0xffffffe00c037812 */ /* 0x000fcc00078ec0ff */
[----:B0-----:R-:W-:Y:S04]  /*07d0*/  SHFL.DOWN PT, R7, R5, 0x8, 0x1f ;  /* 0x09001f0005077f89 */ /* 0x001fe800000e0000 */
[----:B------:R-:W0:Y:S02]  /*07e0*/  SHFL.DOWN PT, R6, R4, 0x8, 0x1f ;  /* 0x09001f0004067f89 */ /* 0x000e2400000e0000 */
[----:B0-----:R-:W-:Y:S01]  /*07f0*/  DADD R6, R4, R6 ;  /* 0x0000000004067229 */ /* 0x001fe20000000006 */
[C---:B------:R-:W-:Y:S02]  /*0800*/  IMAD.IADD R4, R0.reuse, 0x1, -R3 ;  /* 0x0000000100047824 */ /* 0x040fe400078e0a03 */
[----:B------:R-:W-:-:S04]  /*0810*/  VIADD R0, R0, 0x1f ;  /* 0x0000001f00007836 */ /* 0x000fc80000000000 */
[----:B------:R-:W-:Y:S01]  /*0820*/  SHFL.DOWN PT, R9, R7, 0x4, 0x1f ;  /* 0x08801f0007097f89 */ /* 0x000fe200000e0000 */
[----:B------:R-:W-:-:S03]  /*0830*/  ISETP.NE.AND P0, PT, R4, RZ, PT ;  /* 0x000000ff0400720c */ /* 0x000fc60003f05270 */
[----:B------:R-:W0:Y:S10]  /*0840*/  SHFL.DOWN PT, R8, R6, 0x4, 0x1f ;  /* 0x08801f0006087f89 */ /* 0x000e3400000e0000 */
[----:B------:R-:W-:-:S02]  /*0850*/  @!P0 MOV R5, 0x400 ;  /* 0x0000040000058802 */ /* 0x000fc40000000f00 */
[----:B------:R-:W-:Y:S01]  /*0860*/  @!P0 SHF.R.S32.HI R12, RZ, 0x5, R12 ;  /* 0x00000005ff0c8819 */ /* 0x000fe2000001140c */
[----:B0-----:R-:W-:Y:S01]  /*0870*/  DADD R8, R6, R8 ;  /* 0x0000000006087229 */ /* 0x001fe20000000008 */
[----:B------:R-:W0:Y:S01]  /*0880*/  @!P0 S2R R6, SR_CgaCtaId ;  /* 0x0000000000068919 */ /* 0x000e220000008800 */
[----:B------:R-:W-:-:S05]  /*0890*/  @!P2 MOV R7, 0x400 ;  /* 0x000004000007a802 */ /* 0x000fca0000000f00 */
[----:B------:R-:W-:Y:S04]  /*08a0*/  SHFL.DOWN PT, R11, R9, 0x2, 0x1f ;  /* 0x08401f00090b7f89 */ /* 0x000fe800000e0000 */
[----:B------:R-:W1:Y:S01]  /*08b0*/  SHFL.DOWN PT, R10, R8, 0x2, 0x1f ;  /* 0x08401f00080a7f89 */ /* 0x000e6200000e0000 */
[----:B0-----:R-:W-:Y:S01]  /*08c0*/  @!P0 LEA R5, R6, R5, 0x18 ;  /* 0x0000000506058211 */ /* 0x001fe200078ec0ff */
[----:B-1----:R-:W-:Y:S01]  /*08d0*/  DADD R10, R8, R10 ;  /* 0x00000000080a7229 */ /* 0x002fe2000000000a */
[----:B--2---:R-:W-:-:S03]  /*08e0*/  @!P2 LEA R9, R14, R7, 0x18 ;  /* 0x000000070e09a211 */ /* 0x004fc600078ec0ff */
[----:B------:R-:W-:-:S03]  /*08f0*/  @!P0 IMAD R7, R12, 0x8, R5 ;  /* 0x000000080c078824 */ /* 0x000fc600078e0205 */
[----:B------:R-:W-:Y:S01]  /*0900*/  SHFL.DOWN PT, R3, R11, 0x1, 0x1f ;  /* 0x08201f000b037f89 */ /* 0x000fe200000e0000 */
[----:B------:R-:W-:Y:S01]  /*0910*/  @!P2 IMAD R6, R4, 0x8, R9 ;  /* 0x000000080406a824 */ /* 0x000fe200078e0209 */
[----:B------:R-:W-:Y:S02]  /*0920*/  CS2R R4, SRZ ;  /* 0x0000000000047805 */ /* 0x000fe4000001ff00 */
        /* <DEDUP_REMOVED lines=12> */
[----:B------:R-:W0:Y:S04]  /*09f0*/  SHFL.DOWN PT, R7, R3, 0x8, 0x1f ;  /* 0x09001f0003077f89 */ /* 0x000e2800000e0000 */
[----:B------:R-:W1:Y:S01]  /*0a00*/  SHFL.DOWN PT, R6, R2, 0x8, 0x1f ;  /* 0x09001f0002067f89 */ /* 0x000e6200000e0000 */
[----:B0-----:R-:W-:Y:S02]  /*0a10*/  IMAD.MOV.U32 R5, RZ, RZ, R7 ;  /* 0x000000ffff057224 */ /* 0x001fe400078e0007 */
[----:B-1----:R-:W-:-:S06]  /*0a20*/  IMAD.MOV.U32 R4, RZ, RZ, R6 ;  /* 0x000000ffff047224 */ /* 0x002fcc00078e0006 */
[----:B------:R-:W-:-:S07]  /*0a30*/  DADD R6, R2, R4 ;  /* 0x0000000002067229 */ /* 0x000fce0000000004 */
        /* <DEDUP_REMOVED lines=10> */
[----:B------:R0:W1:Y:S04]  /*0ae0*/  SHFL.DOWN PT, R3, R5, 0x1, 0x1f ;  /* 0x08201f0005037f89 */ /* 0x00006800000e0000 */
[----:B------:R0:W2:Y:S02]  /*0af0*/  SHFL.DOWN PT, R2, R4, 0x1, 0x1f ;  /* 0x08201f0004027f89 */ /* 0x0000a400000e0000 */
.L_x_218:
[----:B012---:R-:W-:-:S11]  /*0b00*/  DADD R4, R4, R2 ;  /* 0x0000000004047229 */ /* 0x007fd60000000002 */
.L_x_201:
[----:B------:R-:W-:Y:S05]  /*0b10*/  BSYNC B0 ;  /* 0x0000000000007941 */ /* 0x000fea0003800000 */
.L_x_200:
[----:B------:R-:W-:Y:S05]  /*0b20*/  @P1 EXIT ;  /* 0x000000000000194d */ /* 0x000fea0003800000 */
[----:B------:R-:W-:Y:S01]  /*0b30*/  ULDC UR4, c[0x0][0x234] ;  /* 0x00008d0000047ab9 */ /* 0x000fe20000000800 */
[----:B------:R-:W-:Y:S01]  /*0b40*/  IMAD.MOV.U32 R2, RZ, RZ, 0x1 ;  /* 0x00000001ff027424 */ /* 0x000fe200078e00ff */
[----:B------:R-:W0:Y:S01]  /*0b50*/  I2F.F64 R6, UR4 ;  /* 0x0000000400067d12 */ /* 0x000e220008201c00 */
[----:B-1----:R-:W-:Y:S01]  /*0b60*/  FSETP.GEU.AND P2, PT, |R5|, 6.5827683646048100446e-37, PT ;  /* 0x036000000500780b */ /* 0x002fe20003f4e200 */
[----:B------:R-:W-:Y:S01]  /*0b70*/  ULDC.U8 UR4, c[0x0][0x238] ;  /* 0x00008e0000047ab9 */ /* 0x000fe20000000000 */
[----:B------:R-:W-:Y:S01]  /*0b80*/  BSSY B0, `(.L_x_203) ;  /* 0x0000016000007945 */ /* 0x000fe20003800000 */
[----:B------:R-:W-:-:S06]  /*0b90*/  UPRMT UR4, UR4, 0x8880, URZ ;  /* 0x0000888004047896 */ /* 0x000fcc000800003f */
[----:B------:R-:W-:Y:S01]  /*0ba0*/  ISETP.NE.AND P1, PT, RZ, UR4, PT ;  /* 0x00000004ff007c0c */ /* 0x000fe2000bf25270 */
[----:B0-----:R-:W0:Y:S02]  /*0bb0*/  MUFU.RCP64H R3, R7 ;  /* 0x0000000700037308 */ /* 0x001e240000001800 */
[----:B0-----:R-:W-:-:S08]  /*0bc0*/  DFMA R8, -R6, R2, 1 ;  /* 0x3ff000000608742b */ /* 0x001fd00000000102 */
[----:B------:R-:W-:-:S08]  /*0bd0*/  DFMA R8, R8, R8, R8 ;  /* 0x000000080808722b */ /* 0x000fd00000000008 */
[----:B------:R-:W-:-:S08]  /*0be0*/  DFMA R8, R2, R8, R2 ;  /* 0x000000080208722b */ /* 0x000fd00000000002 */
[----:B------:R-:W-:-:S08]  /*0bf0*/  DFMA R2, -R6, R8, 1 ;  /* 0x3ff000000602742b */ /* 0x000fd00000000108 */
[----:B------:R-:W-:-:S08]  /*0c00*/  DFMA R2, R8, R2, R8 ;  /* 0x000000020802722b */ /* 0x000fd00000000008 */
[----:B------:R-:W-:-:S08]  /*0c10*/  DMUL R8, R2, R4 ;  /* 0x0000000402087228 */ /* 0x000fd00000000000 */
[----:B------:R-:W-:-:S08]  /*0c20*/  DFMA R10, -R6, R8, R4 ;  /* 0x00000008060a722b */ /* 0x000fd00000000104 */
[----:B------:R-:W-:-:S10]  /*0c30*/  DFMA R2, R2, R10, R8 ;  /* 0x0000000a0202722b */ /* 0x000fd40000000008 */
[----:B------:R-:W-:-:S05]  /*0c40*/  FFMA R0, RZ, R7, R3 ;  /* 0x00000007ff007223 */ /* 0x000fca0000000003 */
[----:B------:R-:W-:-:S13]  /*0c50*/  FSETP.GT.AND P0, PT, |R0|, 1.469367938527859385e-39, PT ;  /* 0x001000000000780b */ /* 0x000fda0003f04200 */
[----:B------:R-:W-:Y:S05]  /*0c60*/  @P0 BRA P2, `(.L_x_204) ;  /* 0x00000000001c0947 */ /* 0x000fea0001000000 */
[----:B------:R-:W-:Y:S01]  /*0c70*/  IMAD.MOV.U32 R11, RZ, RZ, R5 ;  /* 0x000000ffff0b7224 */ /* 0x000fe200078e0005 */
[----:B------:R-:W-:Y:S01]  /*0c80*/  MOV R0, 0xcc0 ;  /* 0x00000cc000007802 */ /* 0x000fe20000000f00 */
[----:B------:R-:W-:Y:S02]  /*0c90*/  IMAD.MOV.U32 R8, RZ, RZ, R4 ;  /* 0x000000ffff087224 */ /* 0x000fe400078e0004 */
[----:B------:R-:W-:-:S07]  /*0ca0*/  IMAD.MOV.U32 R5, RZ, RZ, R7 ;  /* 0x000000ffff057224 */ /* 0x000fce00078e0007 */
[----:B------:R-:W-:Y:S05]  /*0cb0*/  CALL.REL.NOINC `($__internal_4_$__cuda_sm20_div_rn_f64_full) ;  /* 0x00000004008c7944 */ /* 0x000fea0003c00000 */
[----:B------:R-:W-:Y:S02]  /*0cc0*/  IMAD.MOV.U32 R2, RZ, RZ, R4 ;  /* 0x000000ffff027224 */ /* 0x000fe400078e0004 */
[----:B------:R-:W-:-:S07]  /*0cd0*/  IMAD.MOV.U32 R3, RZ, RZ, R5 ;  /* 0x000000ffff037224 */ /* 0x000fce00078e0005 */
.L_x_204:
[----:B------:R-:W-:Y:S05]  /*0ce0*/  BSYNC B0 ;  /* 0x0000000000007941 */ /* 0x000fea0003800000 */
.L_x_203:
[----:B------:R-:W-:Y:S05]  /*0cf0*/  @!P1 BRA `(.L_x_205) ;  /* 0x0000000000709947 */ /* 0x000fea0003800000 */
[----:B------:R-:W-:Y:S01]  /*0d00*/  ULDC UR4, c[0x0][0x230] ;  /* 0x00008c0000047ab9 */ /* 0x000fe20000000800 */
[----:B------:R-:W-:Y:S01]  /*0d10*/  IMAD.MOV.U32 R4, RZ, RZ, 0x1 ;  /* 0x00000001ff047424 */ /* 0x000fe200078e00ff */
[----:B------:R-:W0:Y:S01]  /*0d20*/  I2F.F64 R6, UR4 ;  /* 0x0000000400067d12 */ /* 0x000e220008201c00 */
[----:B------:R-:W-:Y:S01]  /*0d30*/  FSETP.GEU.AND P1, PT, |R3|, 6.5827683646048100446e-37, PT ;  /* 0x036000000300780b */ /* 0x000fe20003f2e200 */
[----:B------:R-:W-:Y:S06]  /*0d40*/  BSSY B0, `(.L_x_206) ;  /* 0x0000012000007945 */ /* 0x000fec0003800000 */
        /* <DEDUP_REMOVED lines=17> */
.L_x_207:
[----:B------:R-:W-:Y:S05]  /*0e60*/  BSYNC B0 ;  /* 0x0000000000007941 */ /* 0x000fea0003800000 */
.L_x_206:
[----:B------:R-:W0:Y:S01]  /*0e70*/  S2R R7, SR_CTAID.X ;  /* 0x0000000000077919 */ /* 0x000e220000002500 */
[----:B------:R-:W0:Y:S02]  /*0e80*/  LDC.64 R2, c[0x0][0x210] ;  /* 0x00008400ff027b82 */ /* 0x000e240000000a00 */
[----:B0-----:R-:W-:-:S05]  /*0e90*/  IMAD.WIDE R2, R7, 0x8, R2 ;  /* 0x0000000807027825 */ /* 0x001fca00078e0202 */
[----:B------:R-:W-:Y:S01]  /*0ea0*/  STG.E.64 desc[UR12][R2.64], R4 ;  /* 0x0000000402007986 */ /* 0x000fe2000c101b0c */
[----:B------:R-:W-:Y:S05]  /*0eb0*/  EXIT ;  /* 0x000000000000794d */ /* 0x000fea0003800000 */
.L_x_205:
[----:B------:R-:W0:Y:S01]  /*0ec0*/  S2R R7, SR_CTAID.X ;  /* 0x0000000000077919 */ /* 0x000e220000002500 */
[----:B------:R-:W0:Y:S02]  /*0ed0*/  LDC.64 R4, c[0x0][0x210] ;  /* 0x00008400ff047b82 */ /* 0x000e240000000a00 */
[----:B0-----:R-:W-:-:S05]  /*0ee0*/  IMAD.WIDE R4, R7, 0x8, R4 ;  /* 0x0000000807047825 */ /* 0x001fca00078e0204 */
[----:B------:R-:W-:Y:S01]  /*0ef0*/  STG.E.64 desc[UR12][R4.64], R2 ;  /* 0x0000000204007986 */ /* 0x000fe2000c101b0c */
[----:B------:R-:W-:Y:S05]  /*0f00*/  EXIT ;  /* 0x000000000000794d */ /* 0x000fea0003800000 */
.L_x_202:
[----:B-1----:R-:W-:Y:S02]  /*0f10*/  IMAD.MOV.U32 R11, RZ, RZ, R5 ;  /* 0x000000ffff0b7224 */ /* 0x002fe400078e0005 */
[----:B------:R-:W-:Y:S02]  /*0f20*/  IMAD.MOV.U32 R12, RZ, RZ, 0x10 ;  /* 0x00000010ff0c7424 */ /* 0x000fe400078e00ff */
[----:B------:R-:W-:Y:S02]  /*0f30*/  IMAD.MOV.U32 R13, RZ, RZ, 0x1f ;  /* 0x0000001fff0d7424 */ /* 0x000fe400078e00ff */
[----:B------:R-:W-:-:S07]  /*0f40*/  IMAD.MOV.U32 R0, RZ, RZ, -0x1 ;  /* 0xffffffffff007424 */ /* 0x000fce00078e00ff */
[----:B------:R-:W-:Y:S05]  /*0f50*/  WARPSYNC.COLLECTIVE R0, `(.L_x_208) ;  /* 0x0000000000087348 */ /* 0x000fea0003c00000 */
[----:B------:R0:W1:Y:S02]  /*0f60*/  SHFL.DOWN P0, R10, R11, R12, R13 ;  /* 0x0800000c0b0a7389 */ /* 0x000064000000000d */
[----:B01----:R-:W-:Y:S01]  /*0f70*/  ENDCOLLECTIVE ;  /* 0x000000000000791b */ /* 0x003fe20003800000 */
.L_x_208:
[----:B------:R-:W-:Y:S02]  /*0f80*/  IMAD.MOV.U32 R11, RZ, RZ, R4 ;  /* 0x000000ffff0b7224 */ /* 0x000fe400078e0004 */
[----:B------:R-:W-:-:S07]  /*0f90*/  IMAD.MOV.U32 R3, RZ, RZ, R10 ;  /* 0x000000ffff037224 */ /* 0x000fce00078e000a */
[----:B------:R-:W-:Y:S05]  /*0fa0*/  WARPSYNC.COLLECTIVE R0, `(.L_x_209) ;  /* 0x0000000000087348 */ /* 0x000fea0003c00000 */
[----:B------:R0:W1:Y:S02]  /*0fb0*/  SHFL.DOWN P0, R10, R11, R12, R13 ;  /* 0x0800000c0b0a7389 */ /* 0x000064000000000d */
[----:B01----:R-:W-:Y:S01]  /*0fc0*/  ENDCOLLECTIVE ;  /* 0x000000000000791b */ /* 0x003fe20003800000 */
.L_x_209:
[----:B------:R-:W-:Y:S02]  /*0fd0*/  IMAD.MOV.U32 R12, RZ, RZ, 0x8 ;  /* 0x00000008ff0c7424 */ /* 0x000fe400078e00ff */
[----:B------:R-:W-:-:S06]  /*0fe0*/  IMAD.MOV.U32 R2, RZ, RZ, R10 ;  /* 0x000000ffff027224 */ /* 0x000fcc00078e000a */
[----:B------:R-:W-:-:S10]  /*0ff0*/  DADD R2, R4, R2 ;  /* 0x0000000004027229 */ /* 0x000fd40000000002 */
[----:B------:R-:W-:-:S07]  /*1000*/  IMAD.MOV.U32 R11, RZ, RZ, R3 ;  /* 0x000000ffff0b7224 */ /* 0x000fce00078e0003 */
[----:B------:R-:W-:Y:S05]  /*1010*/  WARPSYNC.COLLECTIVE R0, `(.L_x_210) ;  /* 0x0000000000087348 */ /* 0x000fea0003c00000 */
[----:B------:R0:W1:Y:S02]  /*1020*/  SHFL.DOWN P0, R10, R11, R12, R13 ;  /* 0x0800000c0b0a7389 */ /* 0x000064000000000d */
[----:B01----:R-:W-:Y:S01]  /*1030*/  ENDCOLLECTIVE ;  /* 0x000000000000791b */ /* 0x003fe20003800000 */
.L_x_210:
[----:B------:R-:W-:Y:S02]  /*1040*/  IMAD.MOV.U32 R11, RZ, RZ, R2 ;  /* 0x000000ffff0b7224 */ /* 0x000fe400078e0002 */
[----:B------:R-:W-:-:S07]  /*1050*/  IMAD.MOV.U32 R7, RZ, RZ, R10 ;  /* 0x000000ffff077224 */ /* 0x000fce00078e000a */
[----:B------:R-:W-:Y:S05]  /*1060*/  WARPSYNC.COLLECTIVE R0, `(.L_x_211) ;  /* 0x0000000000087348 */ /* 0x000fea0003c00000 */
[----:B------:R0:W1:Y:S02]  /*1070*/  SHFL.DOWN P0, R10, R11, R12, R13 ;  /* 0x0800000c0b0a7389 */ /* 0x000064000000000d */
[----:B01----:R-:W-:Y:S01]  /*1080*/  ENDCOLLECTIVE ;  /* 0x000000000000791b */ /* 0x003fe20003800000 */
.L_x_211:
[----:B------:R-:W-:Y:S02]  /*1090*/  IMAD.MOV.U32 R12, RZ, RZ, 0x4 ;  /* 0x00000004ff0c7424 */ /* 0x000fe400078e00ff */
[----:B------:R-:W-:-:S06]  /*10a0*/  IMAD.MOV.U32 R6, RZ, RZ, R10 ;  /* 0x000000ffff067224 */ /* 0x000fcc00078e000a */
[----:B------:R-:W-:-:S10]  /*10b0*/  DADD R6, R2, R6 ;  /* 0x0000000002067229 */ /* 0x000fd40000000006 */
[----:B------:R-:W-:-:S07]  /*10c0*/  IMAD.MOV.U32 R11, RZ, RZ, R7 ;  /* 0x000000ffff0b7224 */ /* 0x000fce00078e0007 */
[----:B------:R-:W-:Y:S05]  /*10d0*/  WARPSYNC.COLLECTIVE R0, `(.L_x_212) ;  /* 0x0000000000087348 */ /* 0x000fea0003c00000 */
[----:B------:R0:W1:Y:S02]  /*10e0*/  SHFL.DOWN P0, R10, R11, R12, R13 ;  /* 0x0800000c0b0a7389 */ /* 0x000064000000000d */
[----:B01----:R-:W-:Y:S01]  /*10f0*/  ENDCOLLECTIVE ;  /* 0x000000000000791b */ /* 0x003fe20003800000 */
.L_x_212:
[----:B------:R-:W-:Y:S02]  /*1100*/  IMAD.MOV.U32 R11, RZ, RZ, R6 ;  /* 0x000000ffff0b7224 */ /* 0x000fe400078e0006 */
[----:B------:R-:W-:-:S07]  /*1110*/  IMAD.MOV.U32 R9, RZ, RZ, R10 ;  /* 0x000000ffff097224 */ /* 0x000fce00078e000a */
[----:B------:R-:W-:Y:S05]  /*1120*/  WARPSYNC.COLLECTIVE R0, `(.L_x_213) ;  /* 0x0000000000087348 */ /* 0x000fea0003c00000 */
[----:B------:R0:W1:Y:S02]  /*1130*/  SHFL.DOWN P0, R10, R11, R12, R13 ;  /* 0x0800000c0b0a7389 */ /* 0x000064000000000d */
[----:B01----:R-:W-:Y:S01]  /*1140*/  ENDCOLLECTIVE ;  /* 0x000000000000791b */ /* 0x003fe20003800000 */
.L_x_213:
[----:B------:R-:W-:Y:S02]  /*1150*/  IMAD.MOV.U32 R12, RZ, RZ, 0x2 ;  /* 0x00000002ff0c7424 */ /* 0x000fe400078e00ff */
[----:B------:R-:W-:-:S06]  /*1160*/  IMAD.MOV.U32 R8, RZ, RZ, R10 ;  /* 0x000000ffff087224 */ /* 0x000fcc00078e000a */
[----:B------:R-:W-:-:S10]  /*1170*/  DADD R8, R6, R8 ;  /* 0x0000000006087229 */ /* 0x000fd40000000008 */
[----:B------:R-:W-:-:S07]  /*1180*/  IMAD.MOV.U32 R11, RZ, RZ, R9 ;  /* 0x000000ffff0b7224 */ /* 0x000fce00078e0009 */
[----:B------:R-:W-:Y:S05]  /*1190*/  WARPSYNC.COLLECTIVE R0, `(.L_x_214) ;  /* 0x0000000000087348 */ /* 0x000fea0003c00000 */
[----:B------:R0:W1:Y:S02]  /*11a0*/  SHFL.DOWN P0, R10, R11, R12, R13 ;  /* 0x0800000c0b0a7389 */ /* 0x000064000000000d */
[----:B01----:R-:W-:Y:S01]  /*11b0*/  ENDCOLLECTIVE ;  /* 0x000000000000791b */ /* 0x003fe20003800000 */
.L_x_214:
[----:B------:R-:W-:Y:S02]  /*11c0*/  IMAD.MOV.U32 R11, RZ, RZ, R8 ;  /* 0x000000ffff0b7224 */ /* 0x000fe400078e0008 */
[----:B------:R-:W-:-:S07]  /*11d0*/  IMAD.MOV.U32 R5, RZ, RZ, R10 ;  /* 0x000000ffff057224 */ /* 0x000fce00078e000a */
[----:B------:R-:W-:Y:S05]  /*11e0*/  WARPSYNC.COLLECTIVE R0, `(.L_x_215) ;  /* 0x0000000000087348 */ /* 0x000fea0003c00000 */
[----:B------:R0:W1:Y:S02]  /*11f0*/  SHFL.DOWN P0, R10, R11, R12, R13 ;  /* 0x0800000c0b0a7389 */ /* 0x000064000000000d */
[----:B01----:R-:W-:Y:S01]  /*1200*/  ENDCOLLECTIVE ;  /* 0x000000000000791b */ /* 0x003fe20003800000 */
.L_x_215:
[----:B------:R-:W-:Y:S02]  /*1210*/  IMAD.MOV.U32 R12, RZ, RZ, 0x1 ;  /* 0x00000001ff0c7424 */ /* 0x000fe400078e00ff */
[----:B------:R-:W-:-:S06]  /*1220*/  IMAD.MOV.U32 R4, RZ, RZ, R10 ;  /* 0x000000ffff047224 */ /* 0x000fcc00078e000a */
[----:B------:R-:W-:-:S10]  /*1230*/  DADD R4, R8, R4 ;  /* 0x0000000008047229 */ /* 0x000fd40000000004 */
[----:B------:R-:W-:-:S07]  /*1240*/  IMAD.MOV.U32 R11, RZ, RZ, R5 ;  /* 0x000000ffff0b7224 */ /* 0x000fce00078e0005 */
[----:B------:R-:W-:Y:S05]  /*1250*/  WARPSYNC.COLLECTIVE R0, `(.L_x_216) ;  /* 0x0000000000087348 */ /* 0x000fea0003c00000 */
[----:B------:R0:W1:Y:S02]  /*1260*/  SHFL.DOWN P0, R10, R11, R12, R13 ;  /* 0x0800000c0b0a7389 */ /* 0x000064000000000d */
[----:B01----:R-:W-:Y:S01]  /*1270*/  ENDCOLLECTIVE ;  /* 0x000000000000791b */ /* 0x003fe20003800000 */
.L_x_216:
[----:B------:R-:W-:Y:S02]  /*1280*/  IMAD.MOV.U32 R11, RZ, RZ, R4 ;  /* 0x000000ffff0b7224 */ /* 0x000fe400078e0004 */
[----:B------:R-:W-:-:S07]  /*1290*/  IMAD.MOV.U32 R3, RZ, RZ, R10 ;  /* 0x000000ffff037224 */ /* 0x000fce00078e000a */
[----:B------:R-:W-:Y:S05]  /*12a0*/  WARPSYNC.COLLECTIVE R0, `(.L_x_217) ;  /* 0x0000000000087348 */ /* 0x000fea0003c00000 */
[----:B------:R0:W1:Y:S02]  /*12b0*/  SHFL.DOWN P0, R10, R11, R12, R13 ;  /* 0x0800000c0b0a7389 */ /* 0x000064000000000d */
[----:B01----:R-:W-:Y:S01]  /*12c0*/  ENDCOLLECTIVE ;  /* 0x000000000000791b */ /* 0x003fe20003800000 */
.L_x_217:
[----:B------:R-:W-:Y:S01]  /*12d0*/  IMAD.MOV.U32 R2, RZ, RZ, R10 ;  /* 0x000000ffff027224 */ /* 0x000fe200078e000a */
[----:B------:R-:W-:Y:S06]  /*12e0*/  BRA `(.L_x_218) ;  /* 0xfffffff800047947 */ /* 0x000fec000383ffff */
        .weak           $__internal_4_$__cuda_sm20_div_rn_f64_full
        .type           $__internal_4_$__cuda_sm20_div_rn_f64_full,@function
        .size           $__internal_4_$__cuda_sm20_div_rn_f64_full,(.L_x_236 - $__internal_4_$__cuda_sm20_div_rn_f64_full)
$__internal_4_$__cuda_sm20_div_rn_f64_full:
[C---:B------:R-:W-:Y:S01]  /*12f0*/  FSETP.GEU.AND P0, PT, |R5|.reuse, 1.469367938527859385e-39, PT ;  /* 0x001000000500780b */ /* 0x040fe20003f0e200 */
[--C-:B------:R-:W-:Y:S01]  /*1300*/  IMAD.MOV.U32 R4, RZ, RZ, R6.reuse ;  /* 0x000000ffff047224 */ /* 0x100fe200078e0006 */
[----:B------:R-:W-:Y:S01]  /*1310*/  LOP3.LUT R2, R5, 0x800fffff, RZ, 0xc0, !PT ;  /* 0x800fffff05027812 */ /* 0x000fe200078ec0ff */
[----:B------:R-:W-:Y:S01]  /*1320*/  IMAD.MOV.U32 R7, RZ, RZ, R11 ;  /* 0x000000ffff077224 */ /* 0x000fe200078e000b */
[----:B------:R-:W-:Y:S02]  /*1330*/  BSSY B1, `(.L_x_219) ;  /* 0x0000057000017945 */ /* 0x000fe40003800000 */
[----:B------:R-:W-:Y:S01]  /*1340*/  LOP3.LUT R3, R2, 0x3ff00000, RZ, 0xfc, !PT ;  /* 0x3ff0000002037812 */ /* 0x000fe200078efcff */
[----:B------:R-:W-:Y:S01]  /*1350*/  IMAD.MOV.U32 R2, RZ, RZ, R6 ;  /* 0x000000ffff027224 */ /* 0x000fe200078e0006 */
[C---:B------:R-:W-:Y:S01]  /*1360*/  FSETP.GEU.AND P3, PT, |R7|.reuse, 1.469367938527859385e-39, PT ;  /* 0x001000000700780b */ /* 0x040fe20003f6e200 */
[----:B------:R-:W-:Y:S01]  /*1370*/  IMAD.MOV.U32 R6, RZ, RZ, R8 ;  /* 0x000000ffff067224 */ /* 0x000fe200078e0008 */
[----:B------:R-:W-:Y:S01]  /*1380*/  LOP3.LUT R10, R7, 0x7ff00000, RZ, 0xc0, !PT ;  /* 0x7ff00000070a7812 */ /* 0x000fe200078ec0ff */
[----:B------:R-:W-:-:S02]  /*1390*/  IMAD.MOV.U32 R8, RZ, RZ, 0x1 ;  /* 0x00000001ff087424 */ /* 0x000fc400078e00ff */
[----:B------:R-:W-:-:S06]  /*13a0*/  @!P0 DMUL R2, R4, 8.98846567431157953865e+307 ;  /* 0x7fe0000004028828 */ /* 0x000fcc0000000000 */
[----:B------:R-:W0:Y:S02]  /*13b0*/  MUFU.RCP64H R9, R3 ;  /* 0x0000000300097308 */ /* 0x000e240000001800 */
[----:B------:R-:W-:-:S04]  /*13c0*/  @!P3 LOP3.LUT R11, R5, 0x7ff00000, RZ, 0xc0, !PT ;  /* 0x7ff00000050bb812 */ /* 0x000fc800078ec0ff */
[----:B------:R-:W-:Y:S01]  /*13d0*/  @!P3 ISETP.GE.U32.AND P4, PT, R10, R11, PT ;  /* 0x0000000b0a00b20c */ /* 0x000fe20003f86070 */
[----:B------:R-:W-:Y:S01]  /*13e0*/  IMAD.MOV.U32 R11, RZ, RZ, 0x1ca00000 ;  /* 0x1ca00000ff0b7424 */ /* 0x000fe200078e00ff */
[----:B0-----:R-:W-:-:S08]  /*13f0*/  DFMA R12, R8, -R2, 1 ;  /* 0x3ff00000080c742b */ /* 0x001fd00000000802 */
[----:B------:R-:W-:Y:S01]  /*1400*/  DFMA R14, R12, R12, R12 ;  /* 0x0000000c0c0e722b */ /* 0x000fe2000000000c */
[----:B------:R-:W-:-:S04]  /*1410*/  LOP3.LUT R13, R5, 0x7ff00000, RZ, 0xc0, !PT ;  /* 0x7ff00000050d7812 */ /* 0x000fc800078ec0ff */
[----:B------:R-:W-:-:S03]  /*1420*/  ISETP.GE.U32.AND P2, PT, R10, R13, PT ;  /* 0x0000000d0a00720c */ /* 0x000fc60003f46070 */
[----:B------:R-:W-:Y:S01]  /*1430*/  DFMA R16, R8, R14, R8 ;  /* 0x0000000e0810722b */ /* 0x000fe20000000008 */
[C---:B------:R-:W-:Y:S01]  /*1440*/  @!P3 SEL R15, R11.reuse, 0x63400000, !P4 ;  /* 0x634000000b0fb807 */ /* 0x040fe20006000000 */
[----:B------:R-:W-:Y:S01]  /*1450*/  IMAD.MOV.U32 R8, RZ, RZ, R6 ;  /* 0x000000ffff087224 */ /* 0x000fe200078e0006 */
[----:B------:R-:W-:Y:S01]  /*1460*/  SEL R9, R11, 0x63400000, !P2 ;  /* 0x634000000b097807 */ /* 0x000fe20005000000 */
[----:B------:R-:W-:Y:S01]  /*1470*/  @!P3 IMAD.MOV.U32 R14, RZ, RZ, RZ ;  /* 0x000000ffff0eb224 */ /* 0x000fe200078e00ff */
[--C-:B------:R-:W-:Y:S02]  /*1480*/  @!P3 LOP3.LUT R15, R15, 0x80000000, R7.reuse, 0xf8, !PT ;  /* 0x800000000f0fb812 */ /* 0x100fe400078ef807 */
[----:B------:R-:W-:Y:S01]  /*1490*/  LOP3.LUT R9, R9, 0x800fffff, R7, 0xf8, !PT ;  /* 0x800fffff09097812 */ /* 0x000fe200078ef807 */
[----:B------:R-:W-:Y:S01]  /*14a0*/  DFMA R18, R16, -R2, 1 ;  /* 0x3ff000001012742b */ /* 0x000fe20000000802 */
[----:B------:R-:W-:-:S06]  /*14b0*/  @!P3 LOP3.LUT R15, R15, 0x100000, RZ, 0xfc, !PT ;  /* 0x001000000f0fb812 */ /* 0x000fcc00078efcff */
[----:B------:R-:W-:Y:S02]  /*14c0*/  @!P3 DFMA R8, R8, 2, -R14 ;  /* 0x400000000808b82b */ /* 0x000fe4000000080e */
[----:B------:R-:W-:Y:S01]  /*14d0*/  DFMA R14, R16, R18, R16 ;  /* 0x00000012100e722b */ /* 0x000fe20000000010 */
[----:B------:R-:W-:Y:S02]  /*14e0*/  IMAD.MOV.U32 R19, RZ, RZ, R10 ;  /* 0x000000ffff137224 */ /* 0x000fe400078e000a */
[----:B------:R-:W-:Y:S01]  /*14f0*/  IMAD.MOV.U32 R18, RZ, RZ, R13 ;  /* 0x000000ffff127224 */ /* 0x000fe200078e000d */
[----:B------:R-:W-:-:S04]  /*1500*/  @!P0 LOP3.LUT R18, R3, 0x7ff00000, RZ, 0xc0, !PT ;  /* 0x7ff0000003128812 */ /* 0x000fc800078ec0ff */
[----:B------:R-:W-:Y:S01]  /*1510*/  @!P3 LOP3.LUT R19, R9, 0x7ff00000, RZ, 0xc0, !PT ;  /* 0x7ff000000913b812 */ /* 0x000fe200078ec0ff */
[----:B------:R-:W-:Y:S01]  /*1520*/  DMUL R16, R14, R8 ;  /* 0x000000080e107228 */ /* 0x000fe20000000000 */
[----:B------:R-:W-:-:S03]  /*1530*/  VIADD R21, R18, 0xffffffff ;  /* 0xffffffff12157836 */ /* 0x000fc60000000000 */
[----:B------:R-:W-:-:S04]  /*1540*/  VIADD R20, R19, 0xffffffff ;  /* 0xffffffff13147836 */ /* 0x000fc80000000000 */
[----:B------:R-:W-:Y:S01]  /*1550*/  DFMA R12, R16, -R2, R8 ;  /* 0x80000002100c722b */ /* 0x000fe20000000008 */
[----:B------:R-:W-:-:S04]  /*1560*/  ISETP.GT.U32.AND P0, PT, R20, 0x7feffffe, PT ;  /* 0x7feffffe1400780c */ /* 0x000fc80003f04070 */
[----:B------:R-:W-:-:S03]  /*1570*/  ISETP.GT.U32.OR P0, PT, R21, 0x7feffffe, P0 ;  /* 0x7feffffe1500780c */ /* 0x000fc60000704470 */
[----:B------:R-:W-:-:S10]  /*1580*/  DFMA R12, R14, R12, R16 ;  /* 0x0000000c0e0c722b */ /* 0x000fd40000000010 */
[----:B------:R-:W-:Y:S05]  /*1590*/  @P0 BRA `(.L_x_220) ;  /* 0x00000000006c0947 */ /* 0x000fea0003800000 */
[----:B------:R-:W-:-:S04]  /*15a0*/  LOP3.LUT R7, R5, 0x7ff00000, RZ, 0xc0, !PT ;  /* 0x7ff0000005077812 */ /* 0x000fc800078ec0ff */
[CC--:B------:R-:W-:Y:S02]  /*15b0*/  VIADDMNMX R6, R10.reuse, -R7.reuse, 0xb9600000, !PT ;  /* 0xb96000000a067446 */ /* 0x0c0fe40007800907 */
[----:B------:R-:W-:Y:S02]  /*15c0*/  ISETP.GE.U32.AND P0, PT, R10, R7, PT ;  /* 0x000000070a00720c */ /* 0x000fe40003f06070 */
[----:B------:R-:W-:Y:S02]  /*15d0*/  VIMNMX R6, R6, 0x46a00000, PT ;  /* 0x46a0000006067848 */ /* 0x000fe40003fe0100 */
[----:B------:R-:W-:-:S05]  /*15e0*/  SEL R11, R11, 0x63400000, !P0 ;  /* 0x634000000b0b7807 */ /* 0x000fca0004000000 */
[----:B------:R-:W-:Y:S02]  /*15f0*/  IMAD.IADD R14, R6, 0x1, -R11 ;  /* 0x00000001060e7824 */ /* 0x000fe400078e0a0b */
[----:B------:R-:W-:Y:S02]  /*1600*/  IMAD.MOV.U32 R6, RZ, RZ, RZ ;  /* 0x000000ffff067224 */ /* 0x000fe400078e00ff */
[----:B------:R-:W-:-:S06]  /*1610*/  VIADD R7, R14, 0x7fe00000 ;  /* 0x7fe000000e077836 */ /* 0x000fcc0000000000 */
[----:B------:R-:W-:-:S10]  /*1620*/  DMUL R10, R12, R6 ;  /* 0x000000060c0a7228 */ /* 0x000fd40000000000 */
[----:B------:R-:W-:-:S13]  /*1630*/  FSETP.GTU.AND P0, PT, |R11|, 1.469367938527859385e-39, PT ;  /* 0x001000000b00780b */ /* 0x000fda0003f0c200 */
[----:B------:R-:W-:Y:S05]  /*1640*/  @P0 BRA `(.L_x_221) ;  /* 0x0000000000940947 */ /* 0x000fea0003800000 */
[----:B------:R-:W-:Y:S01]  /*1650*/  DFMA R2, R12, -R2, R8 ;  /* 0x800000020c02722b */ /* 0x000fe20000000008 */
[----:B------:R-:W-:-:S09]  /*1660*/  IMAD.MOV.U32 R6, RZ, RZ, RZ ;  /* 0x000000ffff067224 */ /* 0x000fd200078e00ff */
[C---:B------:R-:W-:Y:S02]  /*1670*/  FSETP.NEU.AND P0, PT, R3.reuse, RZ, PT ;  /* 0x000000ff0300720b */ /* 0x040fe40003f0d000 */
[----:B------:R-:W-:-:S04]  /*1680*/  LOP3.LUT R5, R3, 0x80000000, R5, 0x48, !PT ;  /* 0x8000000003057812 */ /* 0x000fc800078e4805 */
[----:B------:R-:W-:-:S07]  /*1690*/  LOP3.LUT R7, R5, R7, RZ, 0xfc, !PT ;  /* 0x0000000705077212 */ /* 0x000fce00078efcff */
[----:B------:R-:W-:Y:S05]  /*16a0*/  @!P0 BRA `(.L_x_221) ;  /* 0x00000000007c8947 */ /* 0x000fea0003800000 */
[----:B------:R-:W-:Y:S01]  /*16b0*/  IMAD.MOV R3, RZ, RZ, -R14 ;  /* 0x000000ffff037224 */ /* 0x000fe200078e0a0e */
[----:B------:R-:W-:Y:S01]  /*16c0*/  DMUL.RP R6, R12, R6 ;  /* 0x000000060c067228 */ /* 0x000fe20000008000 */
[----:B------:R-:W-:-:S06]  /*16d0*/  IMAD.MOV.U32 R2, RZ, RZ, RZ ;  /* 0x000000ffff027224 */ /* 0x000fcc00078e00ff */
[----:B------:R-:W-:-:S03]  /*16e0*/  DFMA R2, R10, -R2, R12 ;  /* 0x800000020a02722b */ /* 0x000fc6000000000c */
[----:B------:R-:W-:-:S03]  /*16f0*/  LOP3.LUT R5, R7, R5, RZ, 0x3c, !PT ;  /* 0x0000000507057212 */ /* 0x000fc600078e3cff */
[----:B------:R-:W-:-:S04]  /*1700*/  IADD3 R2, -R14, -0x43300000, RZ ;  /* 0xbcd000000e027810 */ /* 0x000fc80007ffe1ff */
[----:B------:R-:W-:-:S04]  /*1710*/  FSETP.NEU.AND P0, PT, |R3|, R2, PT ;  /* 0x000000020300720b */ /* 0x000fc80003f0d200 */
[----:B------:R-:W-:Y:S02]  /*1720*/  FSEL R10, R6, R10, !P0 ;  /* 0x0000000a060a7208 */ /* 0x000fe40004000000 */
[----:B------:R-:W-:Y:S01]  /*1730*/  FSEL R11, R5, R11, !P0 ;  /* 0x0000000b050b7208 */ /* 0x000fe20004000000 */
[----:B------:R-:W-:Y:S06]  /*1740*/  BRA `(.L_x_221) ;  /* 0x0000000000547947 */ /* 0x000fec0003800000 */
.L_x_220:
[----:B------:R-:W-:-:S14]  /*1750*/  DSETP.NAN.AND P0, PT, R6, R6, PT ;  /* 0x000000060600722a */ /* 0x000fdc0003f08000 */
[----:B------:R-:W-:Y:S05]  /*1760*/  @P0 BRA `(.L_x_222) ;  /* 0x0000000000440947 */ /* 0x000fea0003800000 */
[----:B------:R-:W-:-:S14]  /*1770*/  DSETP.NAN.AND P0, PT, R4, R4, PT ;  /* 0x000000040400722a */ /* 0x000fdc0003f08000 */
[----:B------:R-:W-:Y:S05]  /*1780*/  @P0 BRA `(.L_x_223) ;  /* 0x0000000000300947 */ /* 0x000fea0003800000 */
[----:B------:R-:W-:Y:S01]  /*1790*/  ISETP.NE.AND P0, PT, R19, R18, PT ;  /* 0x000000121300720c */ /* 0x000fe20003f05270 */
[----:B------:R-:W-:Y:S02]  /*17a0*/  IMAD.MOV.U32 R10, RZ, RZ, 0x0 ;  /* 0x00000000ff0a7424 */ /* 0x000fe400078e00ff */
[----:B------:R-:W-:-:S10]  /*17b0*/  IMAD.MOV.U32 R11, RZ, RZ, -0x80000 ;  /* 0xfff80000ff0b7424 */ /* 0x000fd400078e00ff */
[----:B------:R-:W-:Y:S05]  /*17c0*/  @!P0 BRA `(.L_x_221) ;  /* 0x0000000000348947 */ /* 0x000fea0003800000 */
[----:B------:R-:W-:Y:S02]  /*17d0*/  ISETP.NE.AND P0, PT, R19, 0x7ff00000, PT ;  /* 0x7ff000001300780c */ /* 0x000fe40003f05270 */
[----:B------:R-:W-:Y:S02]  /*17e0*/  LOP3.LUT R11, R7, 0x80000000, R5, 0x48, !PT ;  /* 0x80000000070b7812 */ /* 0x000fe400078e4805 */
[----:B------:R-:W-:-:S13]  /*17f0*/  ISETP.EQ.OR P0, PT, R18, RZ, !P0 ;  /* 0x000000ff1200720c */ /* 0x000fda0004702670 */
[----:B------:R-:W-:Y:S01]  /*1800*/  @P0 LOP3.LUT R2, R11, 0x7ff00000, RZ, 0xfc, !PT ;  /* 0x7ff000000b020812 */ /* 0x000fe200078efcff */
[----:B------:R-:W-:Y:S02]  /*1810*/  @!P0 IMAD.MOV.U32 R10, RZ, RZ, RZ ;  /* 0x000000ffff0a8224 */ /* 0x000fe400078e00ff */
[----:B------:R-:W-:Y:S02]  /*1820*/  @P0 IMAD.MOV.U32 R10, RZ, RZ, RZ ;  /* 0x000000ffff0a0224 */ /* 0x000fe400078e00ff */
[----:B------:R-:W-:Y:S01]  /*1830*/  @P0 IMAD.MOV.U32 R11, RZ, RZ, R2 ;  /* 0x000000ffff0b0224 */ /* 0x000fe200078e0002 */
[----:B------:R-:W-:Y:S06]  /*1840*/  BRA `(.L_x_221) ;  /* 0x0000000000147947 */ /* 0x000fec0003800000 */
.L_x_223:
[----:B------:R-:W-:Y:S01]  /*1850*/  LOP3.LUT R11, R5, 0x80000, RZ, 0xfc, !PT ;  /* 0x00080000050b7812 */ /* 0x000fe200078efcff */
[----:B------:R-:W-:Y:S01]  /*1860*/  IMAD.MOV.U32 R10, RZ, RZ, R4 ;  /* 0x000000ffff0a7224 */ /* 0x000fe200078e0004 */
[----:B------:R-:W-:Y:S06]  /*1870*/  BRA `(.L_x_221) ;  /* 0x0000000000087947 */ /* 0x000fec0003800000 */
.L_x_222:
[----:B------:R-:W-:Y:S01]  /*1880*/  LOP3.LUT R11, R7, 0x80000, RZ, 0xfc, !PT ;  /* 0x00080000070b7812 */ /* 0x000fe200078efcff */
[----:B------:R-:W-:-:S07]  /*1890*/  IMAD.MOV.U32 R10, RZ, RZ, R6 ;  /* 0x000000ffff0a7224 */ /* 0x000fce00078e0006 */
.L_x_221:
[----:B------:R-:W-:Y:S05]  /*18a0*/  BSYNC B1 ;  /* 0x0000000000017941 */ /* 0x000fea0003800000 */
.L_x_219:
[----:B------:R-:W-:Y:S02]  /*18b0*/  IMAD.MOV.U32 R2, RZ, RZ, R0 ;  /* 0x000000ffff027224 */ /* 0x000fe400078e0000 */
[----:B------:R-:W-:Y:S02]  /*18c0*/  IMAD.MOV.U32 R3, RZ, RZ, 0x0 ;  /* 0x00000000ff037424 */ /* 0x000fe400078e00ff */
[----:B------:R-:W-:Y:S02]  /*18d0*/  IMAD.MOV.U32 R4, RZ, RZ, R10 ;  /* 0x000000ffff047224 */ /* 0x000fe400078e000a */
[----:B------:R-:W-:Y:S01]  /*18e0*/  IMAD.MOV.U32 R5, RZ, RZ, R11 ;  /* 0x000000ffff057224 */ /* 0x000fe200078e000b */
[----:B------:R-:W-:Y:S06]  /*18f0*/  RET.REL.NODEC R2 `(_ZN2at6native61_GLOBAL__N__a41b8ba8_28_MultiLabelMarginCriterion_cu_26f6785b37multilabel_margin_loss_forward_kernelIddEEvPT_PKS3_PKlS4_iib) ;  /* 0xffffffe402c07950 */ /* 0x000fec0003c3ffff */
.L_x_224:
        /* <DEDUP_REMOVED lines=16> */
.L_x_236:


//--------------------- .nv.shared._ZN2at6native61_GLOBAL__N__a41b8ba8_28_MultiLabelMarginCriterion_cu_26f6785b38multilabel_margin_loss_backward_kernelIN3c108BFloat16EfEEvPT_PKS5_S8_PKlS8_iibb --------------------------
	.section	.nv.shared._ZN2at6native61_GLOBAL__N__a41b8ba8_28_MultiLabelMarginCriterion_cu_26f6785b38multilabel_margin_loss_backward_kernelIN3c108BFloat16EfEEvPT_PKS5_S8_PKlS8_iibb,"aw",@nobits
	.sectionflags	@""
	.align	4
.nv.shared._ZN2at6native61_GLOBAL__N__a41b8ba8_28_MultiLabelMarginCriterion_cu_26f6785b38multilabel_margin_loss_backward_kernelIN3c108BFloat16EfEEvPT_PKS5_S8_PKlS8_iibb:
	.zero		1536


//--------------------- .nv.shared.reserved.0     --------------------------
	.section	.nv.shared.reserved.0,"aw",@nobits
	.weak		__nv_reservedSMEM_offset_0_alias
	.size		__nv_reservedSMEM_offset_0_alias, 0, 0
	.other		__nv_reservedSMEM_offset_0_alias,@"STO_CUDA_RESERVED_SHARED STV_DEFAULT"
__nv_reservedSMEM_offset_0_alias:
	.zero		0


//--------------------- .nv.global                --------------------------
	.section	.nv.global,"aw",@nobits
.nv.global:
	.type		_ZN59_INTERNAL_a41b8ba8_28_MultiLabelMarginCriterion_cu_26f6785b4cuda3std3__48in_placeE,@object
	.size		_ZN59_INTERNAL_a41b8ba8_28_MultiLabelMarginCriterion_cu_26f6785b4cuda3std3__48in_placeE,(_ZN59_INTERNAL_a41b8ba8_28_MultiLabelMarginCriterion_cu_26f6785b4cuda3std6ranges3__45__cpo8distanceE - _ZN59_INTERNAL_a41b8ba8_28_MultiLabelMarginCriterion_cu_26f6785b4cuda3std3__48in_placeE)
_ZN59_INTERNAL_a41b8ba8_28_MultiLabelMarginCriterion_cu_26f6785b4cuda3std3__48in_placeE:
	.zero		1
	.type		_ZN59_INTERNAL_a41b8ba8_28_MultiLabelMarginCriterion_cu_26f6785b4cuda3std6ranges3__45__cpo8distanceE,@object
	.size		_ZN59_INTERNAL_a41b8ba8_28_MultiLabelMarginCriterion_cu_26f6785b4cuda3std6ranges3__45__cpo8distanceE,(_ZN59_INTERNAL_a41b8ba8_28_MultiLabelMarginCriterion_cu_26f6785b4cuda3std3__45__cpo6cbeginE - _ZN59_INTERNAL_a41b8ba8_28_MultiLabelMarginCriterion_cu_26f6785b4cuda3std6ranges3__45__cpo8distanceE)
_ZN59_INTERNAL_a41b8ba8_28_MultiLabelMarginCriterion_cu_26f6785b4cuda3std6ranges3__45__cpo8distanceE:
	.zero		1
	.type		_ZN59_INTERNAL_a41b8ba8_28_MultiLabelMarginCriterion_cu_26f6785b4cuda3std3__45__cpo6cbeginE,@object
	.size		_ZN59_INTERNAL_a41b8ba8_28_MultiLabelMarginCriterion_cu_26f6785b4cuda3std3__45__cpo6cbeginE,(_ZN59_INTERNAL_a41b8ba8_28_MultiLabelMarginCriterion_cu_26f6785b4cuda3std6ranges3__45__cpo7advanceE - _ZN59_INTERNAL_a41b8ba8_28_MultiLabelMarginCriterion_cu_26f6785b4cuda3std3__45__cpo6cbeginE)
_ZN59_INTERNAL_a41b8ba8_28_MultiLabelMarginCriterion_cu_26f6785b4cuda3std3__45__cpo6cbeginE:
	.zero		1
	.type		_ZN59_INTERNAL_a41b8ba8_28_MultiLabelMarginCriterion_cu_26f6785b4cuda3std6ranges3__45__cpo7advanceE,@object
	.size		_ZN59_INTERNAL_a41b8ba8_28_MultiLabelMarginCriterion_cu_26f6785b4cuda3std6ranges3__45__cpo7advanceE,(_ZN59_INTERNAL_a41b8ba8_28_MultiLabelMarginCriterion_cu_26f6785b4cuda3std3__45__cpo7crbeginE - _ZN59_INTERNAL_a41b8ba8_28_MultiLabelMarginCriterion_cu_26f6785b4cuda3std6ranges3__45__cpo7advanceE)
_ZN59_INTERNAL_a41b8ba8_28_MultiLabelMarginCriterion_cu_26f6785b4cuda3std6ranges3__45__cpo7advanceE:
	.zero		1
	.type		_ZN59_INTERNAL_a41b8ba8_28_MultiLabelMarginCriterion_cu_26f6785b4cuda3std3__45__cpo7crbeginE,@object
	.size		_ZN59_INTERNAL_a41b8ba8_28_MultiLabelMarginCriterion_cu_26f6785b4cuda3std3__45__cpo7crbeginE,(_ZN59_INTERNAL_a41b8ba8_28_MultiLabelMarginCriterion_cu_26f6785b4cuda3std6ranges3__45__cpo4dataE - _ZN59_INTERNAL_a41b8ba8_28_MultiLabelMarginCriterion_cu_26f6785b4cuda3std3__45__cpo7crbeginE)
_ZN59_INTERNAL_a41b8ba8_28_MultiLabelMarginCriterion_cu_26f6785b4cuda3std3__45__cpo7crbeginE:
	.zero		1
	.type		_ZN59_INTERNAL_a41b8ba8_28_MultiLabelMarginCriterion_cu_26f6785b4cuda3std6ranges3__45__cpo4dataE,@object
	.size		_ZN59_INTERNAL_a41b8ba8_28_MultiLabelMarginCriterion_cu_26f6785b4cuda3std6ranges3__45__cpo4dataE,(_ZN59_INTERNAL_a41b8ba8_28_MultiLabelMarginCriterion_cu_26f6785b4cuda3std6ranges3__45__cpo5beginE - _ZN59_INTERNAL_a41b8ba8_28_MultiLabelMarginCriterion_cu_26f6785b4cuda3std6ranges3__45__cpo4dataE)
_ZN59_INTERNAL_a41b8ba8_28_MultiLabelMarginCriterion_cu_26f6785b4cuda3std6ranges3__45__cpo4dataE:
	.zero		1
	.type		_ZN59_INTERNAL_a41b8ba8_28_MultiLabelMarginCriterion_cu_26f6785b4cuda3std6ranges3__45__cpo5beginE,@object
	.size		_ZN59_INTERNAL_a41b8ba8_28_MultiLabelMarginCriterion_cu_26f6785b4cuda3std6ranges3__45__cpo5beginE,(_ZN59_INTERNAL_a41b8ba8_28_MultiLabelMarginCriterion_cu_26f6785b4cuda3std3__461_GLOBAL__N__a41b8ba8_28_MultiLabelMarginCriterion_cu_26f6785b6ignoreE - _ZN59_INTERNAL_a41b8ba8_28_MultiLabelMarginCriterion_cu_26f6785b4cuda3std6ranges3__45__cpo5beginE)
_ZN59_INTERNAL_a41b8ba8_28_MultiLabelMarginCriterion_cu_26f6785b4cuda3std6ranges3__45__cpo5beginE:
	.zero		1
	.type		_ZN59_INTERNAL_a41b8ba8_28_MultiLabelMarginCriterion_cu_26f6785b4cuda3std3__461_GLOBAL__N__a41b8ba8_28_MultiLabelMarginCriterion_cu_26f6785b6ignoreE,@object
	.size		_ZN59_INTERNAL_a41b8ba8_28_MultiLabelMarginCriterion_cu_26f6785b4cuda3std3__461_GLOBAL__N__a41b8ba8_28_MultiLabelMarginCriterion_cu_26f6785b6ignoreE,(_ZN59_INTERNAL_a41b8ba8_28_MultiLabelMarginCriterion_cu_26f6785b4cuda3std6ranges3__45__cpo4sizeE - _ZN59_INTERNAL_a41b8ba8_28_MultiLabelMarginCriterion_cu_26f6785b4cuda3std3__461_GLOBAL__N__a41b8ba8_28_MultiLabelMarginCriterion_cu_26f6785b6ignoreE)
_ZN59_INTERNAL_a41b8ba8_28_MultiLabelMarginCriterion_cu_26f6785b4cuda3std3__461_GLOBAL__N__a41b8ba8_28_MultiLabelMarginCriterion_cu_26f6785b6ignoreE:
	.zero		1
	.type		_ZN59_INTERNAL_a41b8ba8_28_MultiLabelMarginCriterion_cu_26f6785b4cuda3std6ranges3__45__cpo4sizeE,@object
	.size		_ZN59_INTERNAL_a41b8ba8_28_MultiLabelMarginCriterion_cu_26f6785b4cuda3std6ranges3__45__cpo4sizeE,(_ZN59_INTERNAL_a41b8ba8_28_MultiLabelMarginCriterion_cu_26f6785b4cuda3std3__45__cpo5beginE - _ZN59_INTERNAL_a41b8ba8_28_MultiLabelMarginCriterion_cu_26f6785b4cuda3std6ranges3__45__cpo4sizeE)
_ZN59_INTERNAL_a41b8ba8_28_MultiLabelMarginCriterion_cu_26f6785b4cuda3std6ranges3__45__cpo4sizeE:
	.zero		1
	.type		_ZN59_INTERNAL_a41b8ba8_28_MultiLabelMarginCriterion_cu_26f6785b4cuda3std3__45__cpo5beginE,@object
	.size		_ZN59_INTERNAL_a41b8ba8_28_MultiLabelMarginCriterion_cu_26f6785b4cuda3std3__45__cpo5beginE,(_ZN59_INTERNAL_a41b8ba8_28_MultiLabelMarginCriterion_cu_26f6785b4cuda3std6ranges3__45__cpo6cbeginE - _ZN59_INTERNAL_a41b8ba8_28_MultiLabelMarginCriterion_cu_26f6785b4cuda3std3__45__cpo5beginE)
_ZN59_INTERNAL_a41b8ba8_28_MultiLabelMarginCriterion_cu_26f6785b4cuda3std3__45__cpo5beginE:
	.zero		1
	.type		_ZN59_INTERNAL_a41b8ba8_28_MultiLabelMarginCriterion_cu_26f6785b4cuda3std6ranges3__45__cpo6cbeginE,@object
	.size		_ZN59_INTERNAL_a41b8ba8_28_MultiLabelMarginCriterion_cu_26f6785b4cuda3std6ranges3__45__cpo6cbeginE,(_ZN59_INTERNAL_a41b8ba8_28_MultiLabelMarginCriterion_cu_26f6785b4cuda3std3__45__cpo6rbeginE - _ZN59_INTERNAL_a41b8ba8_28_MultiLabelMarginCriterion_cu_26f6785b4cuda3std6ranges3__45__cpo6cbeginE)
_ZN59_INTERNAL_a41b8ba8_28_MultiLabelMarginCriterion_cu_26f6785b4cuda3std6ranges3__45__cpo6cbeginE:
	.zero		1
	.type		_ZN59_INTERNAL_a41b8ba8_28_MultiLabelMarginCriterion_cu_26f6785b4cuda3std3__45__cpo6rbeginE,@object
	.size		_ZN59_INTERNAL_a41b8ba8_28_MultiLabelMarginCriterion_cu_26f6785b4cuda3std3__45__cpo6rbeginE,(_ZN59_INTERNAL_a41b8ba8_28_MultiLabelMarginCriterion_cu_26f6785b4cuda3std6ranges3__45__cpo4nextE - _ZN59_INTERNAL_a41b8ba8_28_MultiLabelMarginCriterion_cu_26f6785b4cuda3std3__45__cpo6rbeginE)
_ZN59_INTERNAL_a41b8ba8_28_MultiLabelMarginCriterion_cu_26f6785b4cuda3std3__45__cpo6rbeginE:
	.zero		1
	.type		_ZN59_INTERNAL_a41b8ba8_28_MultiLabelMarginCriterion_cu_26f6785b4cuda3std6ranges3__45__cpo4nextE,@object
	.size		_ZN59_INTERNAL_a41b8ba8_28_MultiLabelMarginCriterion_cu_26f6785b4cuda3std6ranges3__45__cpo4nextE,(_ZN59_INTERNAL_a41b8ba8_28_MultiLabelMarginCriterion_cu_26f6785b4cuda3std6ranges3__45__cpo4swapE - _ZN59_INTERNAL_a41b8ba8_28_MultiLabelMarginCriterion_cu_26f6785b4cuda3std6ranges3__45__cpo4nextE)
_ZN59_INTERNAL_a41b8ba8_28_MultiLabelMarginCriterion_cu_26f6785b4cuda3std6ranges3__45__cpo4nextE:
	.zero		1
	.type		_ZN59_INTERNAL_a41b8ba8_28_MultiLabelMarginCriterion_cu_26f6785b4cuda3std6ranges3__45__cpo4swapE,@object
	.size		_ZN59_INTERNAL_a41b8ba8_28_MultiLabelMarginCriterion_cu_26f6785b4cuda3std6ranges3__45__cpo4swapE,(_ZN59_INTERNAL_a41b8ba8_28_MultiLabelMarginCriterion_cu_26f6785b4cuda3std3__420unreachable_sentinelE - _ZN59_INTERNAL_a41b8ba8_28_MultiLabelMarginCriterion_cu_26f6785b4cuda3std6ranges3__45__cpo4swapE)
_ZN59_INTERNAL_a41b8ba8_28_MultiLabelMarginCriterion_cu_26f6785b4cuda3std6ranges3__45__cpo4swapE:
	.zero		1
	.type		_ZN59_INTERNAL_a41b8ba8_28_MultiLabelMarginCriterion_cu_26f6785b4cuda3std3__420unreachable_sentinelE,@object
	.size		_ZN59_INTERNAL_a41b8ba8_28_MultiLabelMarginCriterion_cu_26f6785b4cuda3std3__420unreachable_sentinelE,(_ZN59_INTERNAL_a41b8ba8_28_MultiLabelMarginCriterion_cu_26f6785b6thrust23THRUST_300001_SM_900_NS6system6detail10sequential3seqE - _ZN59_INTERNAL_a41b8ba8_28_MultiLabelMarginCriterion_cu_26f6785b4cuda3std3__420unreachable_sentinelE)
_ZN59_INTERNAL_a41b8ba8_28_MultiLabelMarginCriterion_cu_26f6785b4cuda3std3__420unreachable_sentinelE:
	.zero		1
	.type		_ZN59_INTERNAL_a41b8ba8_28_MultiLabelMarginCriterion_cu_26f6785b6thrust23THRUST_300001_SM_900_NS6system6detail10sequential3seqE,@object
	.size		_ZN59_INTERNAL_a41b8ba8_28_MultiLabelMarginCriterion_cu_26f6785b6thrust23THRUST_300001_SM_900_NS6system6detail10sequential3seqE,(_ZN59_INTERNAL_a41b8ba8_28_MultiLabelMarginCriterion_cu_26f6785b4cuda3std3__45__cpo4cendE - _ZN59_INTERNAL_a41b8ba8_28_MultiLabelMarginCriterion_cu_26f6785b6thrust23THRUST_300001_SM_900_NS6system6detail10sequential3seqE)
_ZN59_INTERNAL_a41b8ba8_28_MultiLabelMarginCriterion_cu_26f6785b6thrust23THRUST_300001_SM_900_NS6system6detail10sequential3seqE:
	.zero		1
	.type		_ZN59_INTERNAL_a41b8ba8_28_MultiLabelMarginCriterion_cu_26f6785b4cuda3std3__45__cpo4cendE,@object
	.size		_ZN59_INTERNAL_a41b8ba8_28_MultiLabelMarginCriterion_cu_26f6785b4cuda3std3__45__cpo4cendE,(_ZN59_INTERNAL_a41b8ba8_28_MultiLabelMarginCriterion_cu_26f6785b4cuda3std6ranges3__45__cpo9iter_swapE - _ZN59_INTERNAL_a41b8ba8_28_MultiLabelMarginCriterion_cu_26f6785b4cuda3std3__45__cpo4cendE)
_ZN59_INTERNAL_a41b8ba8_28_MultiLabelMarginCriterion_cu_26f6785b4cuda3std3__45__cpo4cendE:
	.zero		1
	.type		_ZN59_INTERNAL_a41b8ba8_28_MultiLabelMarginCriterion_cu_26f6785b4cuda3std6ranges3__45__cpo9iter_swapE,@object
	.size		_ZN59_INTERNAL_a41b8ba8_28_MultiLabelMarginCriterion_cu_26f6785b4cuda3std6ranges3__45__cpo9iter_swapE,(_ZN59_INTERNAL_a41b8ba8_28_MultiLabelMarginCriterion_cu_26f6785b4cuda3std3__45__cpo5crendE - _ZN59_INTERNAL_a41b8ba8_28_MultiLabelMarginCriterion_cu_26f6785b4cuda3std6ranges3__45__cpo9iter_swapE)
_ZN59_INTERNAL_a41b8ba8_28_MultiLabelMarginCriterion_cu_26f6785b4cuda3std6ranges3__45__cpo9iter_swapE:
	.zero		1
	.type		_ZN59_INTERNAL_a41b8ba8_28_MultiLabelMarginCriterion_cu_26f6785b4cuda3std3__45__cpo5crendE,@object
	.size		_ZN59_INTERNAL_a41b8ba8_28_MultiLabelMarginCriterion_cu_26f6785b4cuda3std3__45__cpo5crendE,(_ZN59_INTERNAL_a41b8ba8_28_MultiLabelMarginCriterion_cu_26f6785b4cuda3std6ranges3__45__cpo5cdataE - _ZN59_INTERNAL_a41b8ba8_28_MultiLabelMarginCriterion_cu_26f6785b4cuda3std3__45__cpo5crendE)
_ZN59_INTERNAL_a41b8ba8_28_MultiLabelMarginCriterion_cu_26f6785b4cuda3std3__45__cpo5crendE:
	.zero		1
	.type		_ZN59_INTERNAL_a41b8ba8_28_MultiLabelMarginCriterion_cu_26f6785b4cuda3std6ranges3__45__cpo5cdataE,@object
	.size		_ZN59_INTERNAL_a41b8ba8_28_MultiLabelMarginCriterion_cu_26f6785b4cuda3std6ranges3__45__cpo5cdataE,(_ZN59_INTERNAL_a41b8ba8_28_MultiLabelMarginCriterion_cu_26f6785b4cuda3std6ranges3__45__cpo3endE - _ZN59_INTERNAL_a41b8ba8_28_MultiLabelMarginCriterion_cu_26f6785b4cuda3std6ranges3__45__cpo5cdataE)
_ZN59_INTERNAL_a41b8ba8_28_MultiLabelMarginCriterion_cu_26f6785b4cuda3std6ranges3__45__cpo5cdataE:
	.zero		1
	.type		_ZN59_INTERNAL_a41b8ba8_28_MultiLabelMarginCriterion_cu_26f6785b4cuda3std6ranges3__45__cpo3endE,@object
	.size		_ZN59_INTERNAL_a41b8ba8_28_MultiLabelMarginCriterion_cu_26f6785b4cuda3std6ranges3__45__cpo3endE,(_ZN59_INTERNAL_a41b8ba8_28_MultiLabelMarginCriterion_cu_26f6785b4cuda3std3__419piecewise_constructE - _ZN59_INTERNAL_a41b8ba8_28_MultiLabelMarginCriterion_cu_26f6785b4cuda3std6ranges3__45__cpo3endE)
_ZN59_INTERNAL_a41b8ba8_28_MultiLabelMarginCriterion_cu_26f6785b4cuda3std6ranges3__45__cpo3endE:
	.zero		1
	.type		_ZN59_INTERNAL_a41b8ba8_28_MultiLabelMarginCriterion_cu_26f6785b4cuda3std3__419piecewise_constructE,@object
	.size		_ZN59_INTERNAL_a41b8ba8_28_MultiLabelMarginCriterion_cu_26f6785b4cuda3std3__419piecewise_constructE,(_ZN59_INTERNAL_a41b8ba8_28_MultiLabelMarginCriterion_cu_26f6785b4cuda3std6ranges3__45__cpo5ssizeE - _ZN59_INTERNAL_a41b8ba8_28_MultiLabelMarginCriterion_cu_26f6785b4cuda3std3__419piecewise_constructE)
_ZN59_INTERNAL_a41b8ba8_28_MultiLabelMarginCriterion_cu_26f6785b4cuda3std3__419piecewise_constructE:
	.zero		1
	.type		_ZN59_INTERNAL_a41b8ba8_28_MultiLabelMarginCriterion_cu_26f6785b4cuda3std6ranges3__45__cpo5ssizeE,@object
	.size		_ZN59_INTERNAL_a41b8ba8_28_MultiLabelMarginCriterion_cu_26f6785b4cuda3std6ranges3__45__cpo5ssizeE,(_ZN59_INTERNAL_a41b8ba8_28_MultiLabelMarginCriterion_cu_26f6785b4cuda3std3__45__cpo3endE - _ZN59_INTERNAL_a41b8ba8_28_MultiLabelMarginCriterion_cu_26f6785b4cuda3std6ranges3__45__cpo5ssizeE)
_ZN59_INTERNAL_a41b8ba8_28_MultiLabelMarginCriterion_cu_26f6785b4cuda3std6ranges3__45__cpo5ssizeE:
	.zero		1
	.type		_ZN59_INTERNAL_a41b8ba8_28_MultiLabelMarginCriterion_cu_26f6785b4cuda3std3__45__cpo3endE,@object
	.size		_ZN59_INTERNAL_a41b8ba8_28_MultiLabelMarginCriterion_cu_26f6785b4cuda3std3__45__cpo3endE,(_ZN59_INTERNAL_a41b8ba8_28_MultiLabelMarginCriterion_cu_26f6785b4cuda3std6ranges3__45__cpo4cendE - _ZN59_INTERNAL_a41b8ba8_28_MultiLabelMarginCriterion_cu_26f6785b4cuda3std3__45__cpo3endE)
_ZN59_INTERNAL_a41b8ba8_28_MultiLabelMarginCriterion_cu_26f6785b4cuda3std3__45__cpo3endE:
	.zero		1
	.type		_ZN59_INTERNAL_a41b8ba8_28_MultiLabelMarginCriterion_cu_26f6785b4cuda3std6ranges3__45__cpo4cendE,@object
	.size		_ZN59_INTERNAL_a41b8ba8_28_MultiLabelMarginCriterion_cu_26f6785b4cuda3std6ranges3__45__cpo4cendE,(_ZN59_INTERNAL_a41b8ba8_28_MultiLabelMarginCriterion_cu_26f6785b4cuda3std3__45__cpo4rendE - _ZN59_INTERNAL_a41b8ba8_28_MultiLabelMarginCriterion_cu_26f6785b4cuda3std6ranges3__45__cpo4cendE)
_ZN59_INTERNAL_a41b8ba8_28_MultiLabelMarginCriterion_cu_26f6785b4cuda3std6ranges3__45__cpo4cendE:
	.zero		1
	.type		_ZN59_INTERNAL_a41b8ba8_28_MultiLabelMarginCriterion_cu_26f6785b4cuda3std3__45__cpo4rendE,@object
	.size		_ZN59_INTERNAL_a41b8ba8_28_MultiLabelMarginCriterion_cu_26f6785b4cuda3std3__45__cpo4rendE,(_ZN59_INTERNAL_a41b8ba8_28_MultiLabelMarginCriterion_cu_26f6785b4cuda3std6ranges3__45__cpo4prevE - _ZN59_INTERNAL_a41b8ba8_28_MultiLabelMarginCriterion_cu_26f6785b4cuda3std3__45__cpo4rendE)
_ZN59_INTERNAL_a41b8ba8_28_MultiLabelMarginCriterion_cu_26f6785b4cuda3std3__45__cpo4rendE:
	.zero		1
	.type		_ZN59_INTERNAL_a41b8ba8_28_MultiLabelMarginCriterion_cu_26f6785b4cuda3std6ranges3__45__cpo4prevE,@object
	.size		_ZN59_INTERNAL_a41b8ba8_28_MultiLabelMarginCriterion_cu_26f6785b4cuda3std6ranges3__45__cpo4prevE,(_ZN59_INTERNAL_a41b8ba8_28_MultiLabelMarginCriterion_cu_26f6785b4cuda3std6ranges3__45__cpo9iter_moveE - _ZN59_INTERNAL_a41b8ba8_28_MultiLabelMarginCriterion_cu_26f6785b4cuda3std6ranges3__45__cpo4prevE)
_ZN59_INTERNAL_a41b8ba8_28_MultiLabelMarginCriterion_cu_26f6785b4cuda3std6ranges3__45__cpo4prevE:
	.zero		1
	.type		_ZN59_INTERNAL_a41b8ba8_28_MultiLabelMarginCriterion_cu_26f6785b4cuda3std6ranges3__45__cpo9iter_moveE,@object
	.size		_ZN59_INTERNAL_a41b8ba8_28_MultiLabelMarginCriterion_cu_26f6785b4cuda3std6ranges3__45__cpo9iter_moveE,(.L_13 - _ZN59_INTERNAL_a41b8ba8_28_MultiLabelMarginCriterion_cu_26f6785b4cuda3std6ranges3__45__cpo9iter_moveE)
_ZN59_INTERNAL_a41b8ba8_28_MultiLabelMarginCriterion_cu_26f6785b4cuda3std6ranges3__45__cpo9iter_moveE:
	.zero		1
.L_13:


//--------------------- .nv.shared._ZN2at6native61_GLOBAL__N__a41b8ba8_28_MultiLabelMarginCriterion_cu_26f6785b38multilabel_margin_loss_backward_kernelIN3c104HalfEfEEvPT_PKS5_S8_PKlS8_iibb --------------------------
	.section	.nv.shared._ZN2at6native61_GLOBAL__N__a41b8ba8_28_MultiLabelMarginCriterion_cu_26f6785b38multilabel_margin_loss_backward_kernelIN3c104HalfEfEEvPT_PKS5_S8_PKlS8_iibb,"aw",@nobits
	.sectionflags	@""
	.align	4
.nv.shared._ZN2at6native61_GLOBAL__N__a41b8ba8_28_MultiLabelMarginCriterion_cu_26f6785b38multilabel_margin_loss_backward_kernelIN3c104HalfEfEEvPT_PKS5_S8_PKlS8_iibb:
	.zero		1536


//--------------------- .nv.shared._ZN2at6native61_GLOBAL__N__a41b8ba8_28_MultiLabelMarginCriterion_cu_26f6785b38multilabel_margin_loss_backward_kernelIffEEvPT_PKS3_S6_PKlS6_iibb --------------------------
	.section	.nv.shared._ZN2at6native61_GLOBAL__N__a41b8ba8_28_MultiLabelMarginCriterion_cu_26f6785b38multilabel_margin_loss_backward_kernelIffEEvPT_PKS3_S6_PKlS6_iibb,"aw",@nobits
	.sectionflags	@""
	.align	4
.nv.shared._ZN2at6native61_GLOBAL__N__a41b8ba8_28_MultiLabelMarginCriterion_cu_26f6785b38multilabel_margin_loss_backward_kernelIffEEvPT_PKS3_S6_PKlS6_iibb:
	.zero		1536


//--------------------- .nv.shared._ZN2at6native61_GLOBAL__N__a41b8ba8_28_MultiLabelMarginCriterion_cu_26f6785b38multilabel_margin_loss_backward_kernelIddEEvPT_PKS3_S6_PKlS6_iibb --------------------------
	.section	.nv.shared._ZN2at6native61_GLOBAL__N__a41b8ba8_28_MultiLabelMarginCriterion_cu_26f6785b38multilabel_margin_loss_backward_kernelIddEEvPT_PKS3_S6_PKlS6_iibb,"aw",@nobits
	.sectionflags	@""
	.align	8
.nv.shared._ZN2at6native61_GLOBAL__N__a41b8ba8_28_MultiLabelMarginCriterion_cu_26f6785b38multilabel_margin_loss_backward_kernelIddEEvPT_PKS3_S6_PKlS6_iibb:
	.zero		2048


//--------------------- .nv.shared._ZN2at6native61_GLOBAL__N__a41b8ba8_28_MultiLabelMarginCriterion_cu_26f6785b37multilabel_margin_loss_forward_kernelIN3c108BFloat16EfEEvPT_PKS5_PKlS6_iib --------------------------
	.section	.nv.shared._ZN2at6native61_GLOBAL__N__a41b8ba8_28_MultiLabelMarginCriterion_cu_26f6785b37multilabel_margin_loss_forward_kernelIN3c108BFloat16EfEEvPT_PKS5_PKlS6_iib,"aw",@nobits
	.sectionflags	@""
	.align	4
.nv.shared._ZN2at6native61_GLOBAL__N__a41b8ba8_28_MultiLabelMarginCriterion_cu_26f6785b37multilabel_margin_loss_forward_kernelIN3c108BFloat16EfEEvPT_PKS5_PKlS6_iib:
	.zero		1536


//--------------------- .nv.shared._ZN2at6native61_GLOBAL__N__a41b8ba8_28_MultiLabelMarginCriterion_cu_26f6785b37multilabel_margin_loss_forward_kernelIN3c104HalfEfEEvPT_PKS5_PKlS6_iib --------------------------
	.section	.nv.shared._ZN2at6native61_GLOBAL__N__a41b8ba8_28_MultiLabelMarginCriterion_cu_26f6785b37multilabel_margin_loss_forward_kernelIN3c104HalfEfEEvPT_PKS5_PKlS6_iib,"aw",@nobits
	.sectionflags	@""
	.align	4
.nv.shared._ZN2at6native61_GLOBAL__N__a41b8ba8_28_MultiLabelMarginCriterion_cu_26f6785b37multilabel_margin_loss_forward_kernelIN3c104HalfEfEEvPT_PKS5_PKlS6_iib:
	.zero		1536


//--------------------- .nv.shared._ZN2at6native61_GLOBAL__N__a41b8ba8_28_MultiLabelMarginCriterion_cu_26f6785b37multilabel_margin_loss_forward_kernelIffEEvPT_PKS3_PKlS4_iib --------------------------
	.section	.nv.shared._ZN2at6native61_GLOBAL__N__a41b8ba8_28_MultiLabelMarginCriterion_cu_26f6785b37multilabel_margin_loss_forward_kernelIffEEvPT_PKS3_PKlS4_iib,"aw",@nobits
	.sectionflags	@""
	.align	4
.nv.shared._ZN2at6native61_GLOBAL__N__a41b8ba8_28_MultiLabelMarginCriterion_cu_26f6785b37multilabel_margin_loss_forward_kernelIffEEvPT_PKS3_PKlS4_iib:
	.zero		1536


//--------------------- .nv.shared._ZN2at6native61_GLOBAL__N__a41b8ba8_28_MultiLabelMarginCriterion_cu_26f6785b37multilabel_margin_loss_forward_kernelIddEEvPT_PKS3_PKlS4_iib --------------------------
	.section	.nv.shared._ZN2at6native61_GLOBAL__N__a41b8ba8_28_MultiLabelMarginCriterion_cu_26f6785b37multilabel_margin_loss_forward_kernelIddEEvPT_PKS3_PKlS4_iib,"aw",@nobits
	.sectionflags	@""
	.align	8
.nv.shared._ZN2at6native61_GLOBAL__N__a41b8ba8_28_MultiLabelMarginCriterion_cu_26f6785b37multilabel_margin_loss_forward_kernelIddEEvPT_PKS3_PKlS4_iib:
	.zero		2048


//--------------------- .nv.constant0._ZN2at6native61_GLOBAL__N__a41b8ba8_28_MultiLabelMarginCriterion_cu_26f6785b38multilabel_margin_loss_backward_kernelIN3c108BFloat16EfEEvPT_PKS5_S8_PKlS8_iibb --------------------------
	.section	.nv.constant0._ZN2at6native61_GLOBAL__N__a41b8ba8_28_MultiLabelMarginCriterion_cu_26f6785b38multilabel_margin_loss_backward_kernelIN3c108BFloat16EfEEvPT_PKS5_S8_PKlS8_iibb,"a",@progbits
	.sectionflags	@""
	.align	4
.nv.constant0._ZN2at6native61_GLOBAL__N__a41b8ba8_28_MultiLabelMarginCriterion_cu_26f6785b38multilabel_margin_loss_backward_kernelIN3c108BFloat16EfEEvPT_PKS5_S8_PKlS8_iibb:
	.zero		578


//--------------------- .nv.constant0._ZN2at6native61_GLOBAL__N__a41b8ba8_28_MultiLabelMarginCriterion_cu_26f6785b38multilabel_margin_loss_backward_kernelIN3c104HalfEfEEvPT_PKS5_S8_PKlS8_iibb --------------------------
	.section	.nv.constant0._ZN2at6native61_GLOBAL__N__a41b8ba8_28_MultiLabelMarginCriterion_cu_26f6785b38multilabel_margin_loss_backward_kernelIN3c104HalfEfEEvPT_PKS5_S8_PKlS8_iibb,"a",@progbits
	.sectionflags	@""
	.align	4
.nv.constant0._ZN2at6native61_GLOBAL__N__a41b8ba8_28_MultiLabelMarginCriterion_cu_26f6785b38multilabel_margin_loss_backward_kernelIN3c104HalfEfEEvPT_PKS5_S8_PKlS8_iibb:
	.zero		578


//--------------------- .nv.constant0._ZN2at6native61_GLOBAL__N__a41b8ba8_28_MultiLabelMarginCriterion_cu_26f6785b38multilabel_margin_loss_backward_kernelIffEEvPT_PKS3_S6_PKlS6_iibb --------------------------
	.section	.nv.constant0._ZN2at6native61_GLOBAL__N__a41b8ba8_28_MultiLabelMarginCriterion_cu_26f6785b38multilabel_margin_loss_backward_kernelIffEEvPT_PKS3_S6_PKlS6_iibb,"a",@progbits
	.sectionflags	@""
	.align	4
.nv.constant0._ZN2at6native61_GLOBAL__N__a41b8ba8_28_MultiLabelMarginCriterion_cu_26f6785b38multilabel_margin_loss_backward_kernelIffEEvPT_PKS3_S6_PKlS6_iibb:
	.zero		578


//--------------------- .nv.constant0._ZN2at6native61_GLOBAL__N__a41b8ba8_28_MultiLabelMarginCriterion_cu_26f6785b38multilabel_margin_loss_backward_kernelIddEEvPT_PKS3_S6_PKlS6_iibb --------------------------
	.section	.nv.constant0._ZN2at6native61_GLOBAL__N__a41b8ba8_28_MultiLabelMarginCriterion_cu_26f6785b38multilabel_margin_loss_backward_kernelIddEEvPT_PKS3_S6_PKlS6_iibb,"a",@progbits
	.sectionflags	@""
	.align	4
.nv.constant0._ZN2at6native61_GLOBAL__N__a41b8ba8_28_MultiLabelMarginCriterion_cu_26f6785b38multilabel_margin_loss_backward_kernelIddEEvPT_PKS3_S6_PKlS6_iibb:
	.zero		578


//--------------------- .nv.constant0._ZN2at6native61_GLOBAL__N__a41b8ba8_28_MultiLabelMarginCriterion_cu_26f6785b37multilabel_margin_loss_forward_kernelIN3c108BFloat16EfEEvPT_PKS5_PKlS6_iib --------------------------
	.section	.nv.constant0._ZN2at6native61_GLOBAL__N__a41b8ba8_28_MultiLabelMarginCriterion_cu_26f6785b37multilabel_margin_loss_forward_kernelIN3c108BFloat16EfEEvPT_PKS5_PKlS6_iib,"a",@progbits
	.sectionflags	@""
	.align	4
.nv.constant0._ZN2at6native61_GLOBAL__N__a41b8ba8_28_MultiLabelMarginCriterion_cu_26f6785b37multilabel_margin_loss_forward_kernelIN3c108BFloat16EfEEvPT_PKS5_PKlS6_iib:
	.zero		569


//--------------------- .nv.constant0._ZN2at6native61_GLOBAL__N__a41b8ba8_28_MultiLabelMarginCriterion_cu_26f6785b37multilabel_margin_loss_forward_kernelIN3c104HalfEfEEvPT_PKS5_PKlS6_iib --------------------------
	.section	.nv.constant0._ZN2at6native61_GLOBAL__N__a41b8ba8_28_MultiLabelMarginCriterion_cu_26f6785b37multilabel_margin_loss_forward_kernelIN3c104HalfEfEEvPT_PKS5_PKlS6_iib,"a",@progbits
	.sectionflags	@""
	.align	4
.nv.constant0._ZN2at6native61_GLOBAL__N__a41b8ba8_28_MultiLabelMarginCriterion_cu_26f6785b37multilabel_margin_loss_forward_kernelIN3c104HalfEfEEvPT_PKS5_PKlS6_iib:
	.zero		569


//--------------------- .nv.constant0._ZN2at6native61_GLOBAL__N__a41b8ba8_28_MultiLabelMarginCriterion_cu_26f6785b37multilabel_margin_loss_forward_kernelIffEEvPT_PKS3_PKlS4_iib --------------------------
	.section	.nv.constant0._ZN2at6native61_GLOBAL__N__a41b8ba8_28_MultiLabelMarginCriterion_cu_26f6785b37multilabel_margin_loss_forward_kernelIffEEvPT_PKS3_PKlS4_iib,"a",@progbits
	.sectionflags	@""
	.align	4
.nv.constant0._ZN2at6native61_GLOBAL__N__a41b8ba8_28_MultiLabelMarginCriterion_cu_26f6785b37multilabel_margin_loss_forward_kernelIffEEvPT_PKS3_PKlS4_iib:
	.zero		569


//--------------------- .nv.constant0._ZN2at6native61_GLOBAL__N__a41b8ba8_28_MultiLabelMarginCriterion_cu_26f6785b37multilabel_margin_loss_forward_kernelIddEEvPT_PKS3_PKlS4_iib --------------------------
	.section	.nv.constant0._ZN2at6native61_GLOBAL__N__a41b8ba8_28_MultiLabelMarginCriterion_cu_26f6785b37multilabel_margin_loss_forward_kernelIddEEvPT_PKS3_PKlS4_iib,"a",@progbits
	.sectionflags	@""
	.align	4
.nv.constant0._ZN2at6native61_GLOBAL__N__a41b8ba8_28_MultiLabelMarginCriterion_cu_26f6785b37multilabel_margin_loss_forward_kernelIddEEvPT_PKS3_PKlS4_iib:
	.zero		569


//--------------------- SYMBOLS --------------------------

	.type		.nv.reservedSmem.offset0,@object
	.size		.nv.reservedSmem.offset0,0x4
